def attn_fwd(
    Q,
    K,
    V,
    Out,
    Lse,
    sm_scale,
    stride_qz,
    stride_qh,
    stride_qm,
    stride_qk,
    stride_kz,
    stride_kh,
    stride_kn,
    stride_kk,
    stride_vz,
    stride_vh,
    stride_vn,
    stride_vk,
    stride_oz,
    stride_oh,
    stride_om,
    stride_ok,
    seqlen_q,
    seqlen_k,
    BLOCK_M: tl.constexpr,
    BLOCK_N: tl.constexpr,
    HEAD_DIM: tl.constexpr,
    CAUSAL: tl.constexpr,
):
    start_m = tl.program_id(0)
    off_hz = tl.program_id(1)
    q_off = off_hz * stride_qh
    k_off = off_hz * stride_kh
    v_off = off_hz * stride_vh
    offs_m = start_m * BLOCK_M + tl.arange(0, BLOCK_M)
    offs_d = tl.arange(0, HEAD_DIM)
    offs_n = tl.arange(0, BLOCK_N)
    q_ptrs = Q + q_off + offs_m[:, None] * stride_qm + offs_d[None, :] * stride_qk
    k_ptrs = K + k_off + offs_d[:, None] * stride_kk + offs_n[None, :] * stride_kn
    v_ptrs = V + v_off + offs_n[:, None] * stride_vn + offs_d[None, :] * stride_vk
    m_i = tl.full([BLOCK_M], float("-inf"), dtype=tl.float32)
    l_i = tl.zeros([BLOCK_M], dtype=tl.float32) + 1.0
    acc = tl.zeros([BLOCK_M, HEAD_DIM], dtype=tl.float32)
    q = tl.load(q_ptrs)
    acc, l_i, m_i = _attn_fwd_inner(
        acc,
        l_i,
        m_i,
        q,
        k_ptrs,
        v_ptrs,
        sm_scale,
        stride_kn,
        stride_vn,
        start_m,
        seqlen_k,
        BLOCK_M,
        BLOCK_N,
        HEAD_DIM,
        CAUSAL,
    )
    acc = acc / l_i[:, None]
    lse = m_i + tl.math.log2(l_i) / 1.4426950408889634
    o_ptrs = (
        Out
        + off_hz * stride_oh
        + offs_m[:, None] * stride_om
        + offs_d[None, :] * stride_ok
    )
    tl.store(o_ptrs, acc.to(Out.dtype.element_ty))
    tl.store(Lse + off_hz * seqlen_q + offs_m, lse)

# config = {"BLOCK_M": 32, "BLOCK_N": 32, "HEAD_DIM": 512, "arch": "sm_80", "causal": false, "dtype": "fp16", "num_stages": 4, "num_warps": 8}
# arch = sm_80


// ===== COMPILED SASS (sm_80) =====

	.target	sm_80

	.elftype	@"ET_EXEC"


//--------------------- .note.nv.tkinfo           --------------------------
	.section	.note.nv.tkinfo,"",@"SHT_NOTE"
	.sectionflags	@"SHF_NOTE_NV_TKINFO"
	.tkinfo
        /*0018*/ 	.word	0x00000002
        /*0030*/ 	.string	""
        /*0030*/ 	.string	"ptxas"
        /*0030*/ 	.string	"Cuda compilation tools, release 13.0, V13.0.88"
        /*0030*/ 	.string	"Build cuda_13.0.r13.0/compiler.36424714_0"
        /*0030*/ 	.string	"-v  -suppress-debug-info  -lineinfo  -arch sm_80 "



//--------------------- .note.nv.cuinfo           --------------------------
	.section	.note.nv.cuinfo,"",@"SHT_NOTE"
	.sectionflags	@"SHF_NOTE_NV_CUINFO"
        /*0018*/ 	.short	0x0002
        /*001a*/ 	.short	0x0050
        /*001c*/ 	.short	0x0082
	.zero		2


//--------------------- .nv.info                  --------------------------
	.section	.nv.info,"",@"SHT_CUDA_INFO"
	.align	4


	//----- nvinfo : EIATTR_REGCOUNT
	.align		4
        /*0000*/ 	.byte	0x04, 0x2f
        /*0002*/ 	.short	(.L_2 - .L_1)
	.align		4
.L_1:
        /*0004*/ 	.word	index@(attn_fwd)
        /*0008*/ 	.word	0x000000ff


	//----- nvinfo : EIATTR_FRAME_SIZE
	.align		4
.L_2:
        /*000c*/ 	.byte	0x04, 0x11
        /*000e*/ 	.short	(.L_4 - .L_3)
	.align		4
.L_3:
        /*0010*/ 	.word	index@(attn_fwd)
        /*0014*/ 	.word	0x000002b0


	//----- nvinfo : EIATTR_MIN_STACK_SIZE
	.align		4
.L_4:
        /*0018*/ 	.byte	0x04, 0x12
        /*001a*/ 	.short	(.L_6 - .L_5)
	.align		4
.L_5:
        /*001c*/ 	.word	index@(attn_fwd)
        /*0020*/ 	.word	0x000002b0
.L_6:


//--------------------- .nv.info.attn_fwd         --------------------------
	.section	.nv.info.attn_fwd,"",@"SHT_CUDA_INFO"
	.sectionflags	@""
	.align	4


	//----- nvinfo : EIATTR_CUDA_API_VERSION
	.align		4
        /*0000*/ 	.byte	0x04, 0x37
        /*0002*/ 	.short	(.L_8 - .L_7)
.L_7:
        /*0004*/ 	.word	0x00000082


	//----- nvinfo : EIATTR_SW2861232_WAR
	.align		4
.L_8:
        /*0008*/ 	.byte	0x01, 0x35
	.zero		2


	//----- nvinfo : EIATTR_PARAM_CBANK
	.align		4
        /*000c*/ 	.byte	0x04, 0x0a
        /*000e*/ 	.short	(.L_10 - .L_9)
	.align		4
.L_9:
        /*0010*/ 	.word	index@(.nv.constant0.attn_fwd)
        /*0014*/ 	.short	0x0160
        /*0016*/ 	.short	0x0088


	//----- nvinfo : EIATTR_CBANK_PARAM_SIZE
	.align		4
.L_10:
        /*0018*/ 	.byte	0x03, 0x19
        /*001a*/ 	.short	0x0088


	//----- nvinfo : EIATTR_KPARAM_INFO
	.align		4
        /*001c*/ 	.byte	0x04, 0x17
        /*001e*/ 	.short	(.L_12 - .L_11)
.L_11:
        /*0020*/ 	.word	0x00000000
        /*0024*/ 	.short	0x0019
        /*0026*/ 	.short	0x0080
        /*0028*/ 	.byte	0x00, 0xf4, 0x21, 0x00


	//----- nvinfo : EIATTR_KPARAM_INFO
	.align		4
.L_12:
        /*002c*/ 	.byte	0x04, 0x17
        /*002e*/ 	.short	(.L_14 - .L_13)
.L_13:
        /*0030*/ 	.word	0x00000000
        /*0034*/ 	.short	0x0018
        /*0036*/ 	.short	0x0078
        /*0038*/ 	.byte	0x00, 0xf4, 0x21, 0x00


	//----- nvinfo : EIATTR_KPARAM_INFO
	.align		4
.L_14:
        /*003c*/ 	.byte	0x04, 0x17
        /*003e*/ 	.short	(.L_16 - .L_15)
.L_15:
        /*0040*/ 	.word	0x00000000
        /*0044*/ 	.short	0x0017
        /*0046*/ 	.short	0x0070
        /*0048*/ 	.byte	0x00, 0xf0, 0x11, 0x00


	//----- nvinfo : EIATTR_KPARAM_INFO
	.align		4
.L_16:
        /*004c*/ 	.byte	0x04, 0x17
        /*004e*/ 	.short	(.L_18 - .L_17)
.L_17:
        /*0050*/ 	.word	0x00000000
        /*0054*/ 	.short	0x0016
        /*0056*/ 	.short	0x006c
        /*0058*/ 	.byte	0x00, 0xf0, 0x11, 0x00


	//----- nvinfo : EIATTR_KPARAM_INFO
	.align		4
.L_18:
        /*005c*/ 	.byte	0x04, 0x17
        /*005e*/ 	.short	(.L_20 - .L_19)
.L_19:
        /*0060*/ 	.word	0x00000000
        /*0064*/ 	.short	0x0015
        /*0066*/ 	.short	0x0068
        /*0068*/ 	.byte	0x00, 0xf0, 0x11, 0x00


	//----- nvinfo : EIATTR_KPARAM_INFO
	.align		4
.L_20:
        /*006c*/ 	.byte	0x04, 0x17
        /*006e*/ 	.short	(.L_22 - .L_21)
.L_21:
        /*0070*/ 	.word	0x00000000
        /*0074*/ 	.short	0x0014
        /*0076*/ 	.short	0x0064
        /*0078*/ 	.byte	0x00, 0xf0, 0x11, 0x00


	//----- nvinfo : EIATTR_KPARAM_INFO
	.align		4
.L_22:
        /*007c*/ 	.byte	0x04, 0x17
        /*007e*/ 	.short	(.L_24 - .L_23)
.L_23:
        /*0080*/ 	.word	0x00000000
        /*0084*/ 	.short	0x0013
        /*0086*/ 	.short	0x0060
        /*0088*/ 	.byte	0x00, 0xf0, 0x11, 0x00


	//----- nvinfo : EIATTR_KPARAM_INFO
	.align		4
.L_24:
        /*008c*/ 	.byte	0x04, 0x17
        /*008e*/ 	.short	(.L_26 - .L_25)
.L_25:
        /*0090*/ 	.word	0x00000000
        /*0094*/ 	.short	0x0012
        /*0096*/ 	.short	0x005c
        /*0098*/ 	.byte	0x00, 0xf0, 0x11, 0x00


	//----- nvinfo : EIATTR_KPARAM_INFO
	.align		4
.L_26:
        /*009c*/ 	.byte	0x04, 0x17
        /*009e*/ 	.short	(.L_28 - .L_27)
.L_27:
        /*00a0*/ 	.word	0x00000000
        /*00a4*/ 	.short	0x0011
        /*00a6*/ 	.short	0x0058
        /*00a8*/ 	.byte	0x00, 0xf0, 0x11, 0x00


	//----- nvinfo : EIATTR_KPARAM_INFO
	.align		4
.L_28:
        /*00ac*/ 	.byte	0x04, 0x17
        /*00ae*/ 	.short	(.L_30 - .L_29)
.L_29:
        /*00b0*/ 	.word	0x00000000
        /*00b4*/ 	.short	0x0010
        /*00b6*/ 	.short	0x0054
        /*00b8*/ 	.byte	0x00, 0xf0, 0x11, 0x00


	//----- nvinfo : EIATTR_KPARAM_INFO
	.align		4
.L_30:
        /*00bc*/ 	.byte	0x04, 0x17
        /*00be*/ 	.short	(.L_32 - .L_31)
.L_31:
        /*00c0*/ 	.word	0x00000000
        /*00c4*/ 	.short	0x000f
        /*00c6*/ 	.short	0x0050
        /*00c8*/ 	.byte	0x00, 0xf0, 0x11, 0x00


	//----- nvinfo : EIATTR_KPARAM_INFO
	.align		4
.L_32:
        /*00cc*/ 	.byte	0x04, 0x17
        /*00ce*/ 	.short	(.L_34 - .L_33)
.L_33:
        /*00d0*/ 	.word	0x00000000
        /*00d4*/ 	.short	0x000e
        /*00d6*/ 	.short	0x004c
        /*00d8*/ 	.byte	0x00, 0xf0, 0x11, 0x00


	//----- nvinfo : EIATTR_KPARAM_INFO
	.align		4
.L_34:
        /*00dc*/ 	.byte	0x04, 0x17
        /*00de*/ 	.short	(.L_36 - .L_35)
.L_35:
        /*00e0*/ 	.word	0x00000000
        /*00e4*/ 	.short	0x000d
        /*00e6*/ 	.short	0x0048
        /*00e8*/ 	.byte	0x00, 0xf0, 0x11, 0x00


	//----- nvinfo : EIATTR_KPARAM_INFO
	.align		4
.L_36:
        /*00ec*/ 	.byte	0x04, 0x17
        /*00ee*/ 	.short	(.L_38 - .L_37)
.L_37:
        /*00f0*/ 	.word	0x00000000
        /*00f4*/ 	.short	0x000c
        /*00f6*/ 	.short	0x0044
        /*00f8*/ 	.byte	0x00, 0xf0, 0x11, 0x00


	//----- nvinfo : EIATTR_KPARAM_INFO
	.align		4
.L_38:
        /*00fc*/ 	.byte	0x04, 0x17
        /*00fe*/ 	.short	(.L_40 - .L_39)
.L_39:
        /*0100*/ 	.word	0x00000000
        /*0104*/ 	.short	0x000b
        /*0106*/ 	.short	0x0040
        /*0108*/ 	.byte	0x00, 0xf0, 0x11, 0x00


	//----- nvinfo : EIATTR_KPARAM_INFO
	.align		4
.L_40:
        /*010c*/ 	.byte	0x04, 0x17
        /*010e*/ 	.short	(.L_42 - .L_41)
.L_41:
        /*0110*/ 	.word	0x00000000
        /*0114*/ 	.short	0x000a
        /*0116*/ 	.short	0x003c
        /*0118*/ 	.byte	0x00, 0xf0, 0x11, 0x00


	//----- nvinfo : EIATTR_KPARAM_INFO
	.align		4
.L_42:
        /*011c*/ 	.byte	0x04, 0x17
        /*011e*/ 	.short	(.L_44 - .L_43)
.L_43:
        /*0120*/ 	.word	0x00000000
        /*0124*/ 	.short	0x0009
        /*0126*/ 	.short	0x0038
        /*0128*/ 	.byte	0x00, 0xf0, 0x11, 0x00


	//----- nvinfo : EIATTR_KPARAM_INFO
	.align		4
.L_44:
        /*012c*/ 	.byte	0x04, 0x17
        /*012e*/ 	.short	(.L_46 - .L_45)
.L_45:
        /*0130*/ 	.word	0x00000000
        /*0134*/ 	.short	0x0008
        /*0136*/ 	.short	0x0034
        /*0138*/ 	.byte	0x00, 0xf0, 0x11, 0x00


	//----- nvinfo : EIATTR_KPARAM_INFO
	.align		4
.L_46:
        /*013c*/ 	.byte	0x04, 0x17
        /*013e*/ 	.short	(.L_48 - .L_47)
.L_47:
        /*0140*/ 	.word	0x00000000
        /*0144*/ 	.short	0x0007
        /*0146*/ 	.short	0x0030
        /*0148*/ 	.byte	0x00, 0xf0, 0x11, 0x00


	//----- nvinfo : EIATTR_KPARAM_INFO
	.align		4
.L_48:
        /*014c*/ 	.byte	0x04, 0x17
        /*014e*/ 	.short	(.L_50 - .L_49)
.L_49:
        /*0150*/ 	.word	0x00000000
        /*0154*/ 	.short	0x0006
        /*0156*/ 	.short	0x002c
        /*0158*/ 	.byte	0x00, 0xf0, 0x11, 0x00


	//----- nvinfo : EIATTR_KPARAM_INFO
	.align		4
.L_50:
        /*015c*/ 	.byte	0x04, 0x17
        /*015e*/ 	.short	(.L_52 - .L_51)
.L_51:
        /*0160*/ 	.word	0x00000000
        /*0164*/ 	.short	0x0005
        /*0166*/ 	.short	0x0028
        /*0168*/ 	.byte	0x00, 0xf0, 0x11, 0x00


	//----- nvinfo : EIATTR_KPARAM_INFO
	.align		4
.L_52:
        /*016c*/ 	.byte	0x04, 0x17
        /*016e*/ 	.short	(.L_54 - .L_53)
.L_53:
        /*0170*/ 	.word	0x00000000
        /*0174*/ 	.short	0x0004
        /*0176*/ 	.short	0x0020
        /*0178*/ 	.byte	0x00, 0xf4, 0x21, 0x00


	//----- nvinfo : EIATTR_KPARAM_INFO
	.align		4
.L_54:
        /*017c*/ 	.byte	0x04, 0x17
        /*017e*/ 	.short	(.L_56 - .L_55)
.L_55:
        /*0180*/ 	.word	0x00000000
        /*0184*/ 	.short	0x0003
        /*0186*/ 	.short	0x0018
        /*0188*/ 	.byte	0x00, 0xf4, 0x21, 0x00


	//----- nvinfo : EIATTR_KPARAM_INFO
	.align		4
.L_56:
        /*018c*/ 	.byte	0x04, 0x17
        /*018e*/ 	.short	(.L_58 - .L_57)
.L_57:
        /*0190*/ 	.word	0x00000000
        /*0194*/ 	.short	0x0002
        /*0196*/ 	.short	0x0010
        /*0198*/ 	.byte	0x00, 0xf4, 0x21, 0x00


	//----- nvinfo : EIATTR_KPARAM_INFO
	.align		4
.L_58:
        /*019c*/ 	.byte	0x04, 0x17
        /*019e*/ 	.short	(.L_60 - .L_59)
.L_59:
        /*01a0*/ 	.word	0x00000000
        /*01a4*/ 	.short	0x0001
        /*01a6*/ 	.short	0x0008
        /*01a8*/ 	.byte	0x00, 0xf4, 0x21, 0x00


	//----- nvinfo : EIATTR_KPARAM_INFO
	.align		4
.L_60:
        /*01ac*/ 	.byte	0x04, 0x17
        /*01ae*/ 	.short	(.L_62 - .L_61)
.L_61:
        /*01b0*/ 	.word	0x00000000
        /*01b4*/ 	.short	0x0000
        /*01b6*/ 	.short	0x0000
        /*01b8*/ 	.byte	0x00, 0xf4, 0x21, 0x00


	//----- nvinfo : EIATTR_MAXREG_COUNT
	.align		4
.L_62:
        /*01bc*/ 	.byte	0x03, 0x1b
        /*01be*/ 	.short	0x00ff


	//----- nvinfo : EIATTR_NUM_BARRIERS
	.align		4
        /*01c0*/ 	.byte	0x02, 0x4c
        /*01c2*/ 	.byte	0x01
	.zero		1


	//----- nvinfo : EIATTR_ANNOTATIONS
	.align		4
        /*01c4*/ 	.byte	0x04, 0x55
        /*01c6*/ 	.short	(.L_64 - .L_63)


	//   ....[0]....
.L_63:
        /*01c8*/ 	.word	0x00000001
        /*01cc*/ 	.byte	0xf0, 0x1d, 0x00, 0x00, 0x01, 0x00, 0x00, 0x00, 0x30, 0x1e, 0x00, 0x00, 0x01, 0x00, 0x00, 0x00
        /* <DEDUP_REMOVED lines=84> */
        /*071c*/ 	.byte	0xf0, 0x58, 0x00, 0x00, 0x01, 0x00, 0x00, 0x00, 0xb0, 0x59, 0x00, 0x00


	//----- nvinfo : EIATTR_MERCURY_ISA_VERSION
	.align		4
.L_64:
        /*0728*/ 	.byte	0x03, 0x5f
        /*072a*/ 	.short	0x0000


	//----- nvinfo : EIATTR_COOP_GROUP_MASK_REGIDS
	.align		4
        /*072c*/ 	.byte	0x04, 0x29
        /*072e*/ 	.short	(.L_66 - .L_65)


	//   ....[0]....
.L_65:
        /*0730*/ 	.word	0xffffffff


	//   ....[1]....
        /*0734*/ 	.word	0xffffffff


	//   ....[2]....
        /*0738*/ 	.word	0xffffffff


	//   ....[3]....
        /*073c*/ 	.word	0xffffffff


	//   ....[4]....
        /*0740*/ 	.word	0xffffffff


	//   ....[5]....
        /*0744*/ 	.word	0xffffffff


	//   ....[6]....
        /*0748*/ 	.word	0xffffffff


	//   ....[7]....
        /*074c*/ 	.word	0xffffffff


	//   ....[8]....
        /*0750*/ 	.word	0xffffffff


	//   ....[9]....
        /*0754*/ 	.word	0xffffffff


	//   ....[10]....
        /*0758*/ 	.word	0xffffffff


	//   ....[11]....
        /*075c*/ 	.word	0xffffffff


	//   ....[12]....
        /*0760*/ 	.word	0xffffffff


	//   ....[13]....
        /*0764*/ 	.word	0xffffffff


	//   ....[14]....
        /*0768*/ 	.word	0xffffffff


	//   ....[15]....
        /*076c*/ 	.word	0xffffffff


	//   ....[16]....
        /*0770*/ 	.word	0xffffffff


	//   ....[17]....
        /*0774*/ 	.word	0xffffffff


	//   ....[18]....
        /*0778*/ 	.word	0xffffffff


	//   ....[19]....
        /*077c*/ 	.word	0xffffffff


	//----- nvinfo : EIATTR_COOP_GROUP_INSTR_OFFSETS
	.align		4
.L_66:
        /*0780*/ 	.byte	0x04, 0x28
        /*0782*/ 	.short	(.L_68 - .L_67)


	//   ....[0]....
.L_67:
        /*0784*/ 	.word	0x00005290


	//   ....[1]....
        /*0788*/ 	.word	0x000052a0


	//   ....[2]....
        /*078c*/ 	.word	0x000052b0


	//   ....[3]....
        /*0790*/ 	.word	0x000052c0


	//   ....[4]....
        /*0794*/ 	.word	0x00005310


	//   ....[5]....
        /*0798*/ 	.word	0x00005320


	//   ....[6]....
        /*079c*/ 	.word	0x00005330


	//   ....[7]....
        /*07a0*/ 	.word	0x00005340


	//   ....[8]....
        /*07a4*/ 	.word	0x00005400


	//   ....[9]....
        /*07a8*/ 	.word	0x00005420


	//   ....[10]....
        /*07ac*/ 	.word	0x000056a0


	//   ....[11]....
        /*07b0*/ 	.word	0x000056c0


	//   ....[12]....
        /*07b4*/ 	.word	0x000056d0


	//   ....[13]....
        /*07b8*/ 	.word	0x000056e0


	//   ....[14]....
        /*07bc*/ 	.word	0x00005730


	//   ....[15]....
        /*07c0*/ 	.word	0x00005740


	//   ....[16]....
        /*07c4*/ 	.word	0x00005750


	//   ....[17]....
        /*07c8*/ 	.word	0x00005760


	//   ....[18]....
        /*07cc*/ 	.word	0x00005880


	//   ....[19]....
        /*07d0*/ 	.word	0x000058a0


	//----- nvinfo : EIATTR_EXIT_INSTR_OFFSETS
	.align		4
.L_68:
        /*07d4*/ 	.byte	0x04, 0x1c
        /*07d6*/ 	.short	(.L_70 - .L_69)


	//   ....[0]....
.L_69:
        /*07d8*/ 	.word	0x00009bc0


	//   ....[1]....
        /*07dc*/ 	.word	0x00009c60


	//----- nvinfo : EIATTR_REQNTID
	.align		4
.L_70:
        /*07e0*/ 	.byte	0x04, 0x10
        /*07e2*/ 	.short	(.L_72 - .L_71)
.L_71:
        /*07e4*/ 	.word	0x00000100
        /*07e8*/ 	.word	0x00000001
        /*07ec*/ 	.word	0x00000001
.L_72:


//--------------------- .nv.callgraph             --------------------------
	.section	.nv.callgraph,"",@"SHT_CUDA_CALLGRAPH"
	.align	4
	.sectionentsize	8
	.align		4
        /*0000*/ 	.word	0x00000000
	.align		4
        /*0004*/ 	.word	0xffffffff
	.align		4
        /*0008*/ 	.word	0x00000000
	.align		4
        /*000c*/ 	.word	0xfffffffe
	.align		4
        /*0010*/ 	.word	0x00000000
	.align		4
        /*0014*/ 	.word	0xfffffffd
	.align		4
        /*0018*/ 	.word	0x00000000
	.align		4
        /*001c*/ 	.word	0xfffffffc


//--------------------- .nv.rel.action            --------------------------
	.section	.nv.rel.action,"",@"SHT_CUDA_RELOCINFO"
	.align	8
	.sectionentsize	8
        /*0000*/ 	.byte	0x73, 0x00, 0x00, 0x00, 0x00, 0x00, 0x00, 0x00, 0x00, 0x00, 0x00, 0x11, 0x25, 0x00, 0x05, 0x36


//--------------------- .nv.constant4             --------------------------
	.section	.nv.constant4,"a",@progbits
	.align	8
	.align		8
.nv.constant4:
        /*0000*/ 	.dword	_$_str


//--------------------- .nv.constant0.attn_fwd    --------------------------
	.section	.nv.constant0.attn_fwd,"a",@progbits
	.sectionflags	@""
	.align	4
.nv.constant0.attn_fwd:
	.zero		488


//--------------------- .text.attn_fwd            --------------------------
	.section	.text.attn_fwd,"ax",@progbits
	.sectioninfo	@"SHI_REGISTERS=255"
	.align	128
        .global         attn_fwd
        .type           attn_fwd,@function
        .size           attn_fwd,(.L_x_3 - attn_fwd)
        .other          attn_fwd,@"STO_CUDA_ENTRY STV_DEFAULT"
attn_fwd:
.text.attn_fwd:
[----:B------:R-:W-:Y:S02]  /*0000*/  MOV R1, c[0x0][0x28] ;  /* 0x00000a0000017a02 */ /* 0x000fe40000000f00 */
[----:B------:R-:W0:Y:S01]  /*0010*/  S2R R50, SR_TID.X ;  /* 0x0000000000327919 */ /* 0x000e220000002100 */
[----:B------:R-:W-:Y:S01]  /*0020*/  ULDC.64 UR4, c[0x0][0x118] ;  /* 0x0000460000047ab9 */ /* 0x000fe20000000a00 */
[----:B------:R-:W-:Y:S02]  /*0030*/  IADD3 R1, R1, -0x2b0, RZ ;  /* 0xfffffd5001017810 */ /* 0x000fe40007ffe0ff */
[----:B------:R-:W1:Y:S04]  /*0040*/  S2R R3, SR_CTAID.X ;  /* 0x0000000000037919 */ /* 0x000e680000002500 */
[----:B------:R-:W2:Y:S01]  /*0050*/  S2R R36, SR_CTAID.Y ;  /* 0x0000000000247919 */ /* 0x000ea20000002600 */
[----:B0-----:R-:W-:Y:S02]  /*0060*/  LOP3.LUT R8, R50, 0x1f, RZ, 0xc0, !PT ;  /* 0x0000001f32087812 */ /* 0x001fe400078ec0ff */
[----:B------:R-:W-:-:S03]  /*0070*/  SHF.R.U32.HI R10, RZ, 0x5, R50 ;  /* 0x00000005ff0a7819 */ /* 0x000fc60000011632 */
[----:B-1----:R-:W-:Y:S01]  /*0080*/  IMAD R0, R3, 0x20, R8 ;  /* 0x0000002003007824 */ /* 0x002fe200078e0208 */
[----:B------:R-:W-:Y:S01]  /*0090*/  SGXT.U32 R10, R10, 0x3 ;  /* 0x000000030a0a781a */ /* 0x000fe20000000000 */
[----:B--2---:R-:W-:Y:S02]  /*00a0*/  IMAD R2, R36, c[0x0][0x190], RZ ;  /* 0x0000640024027a24 */ /* 0x004fe400078e02ff */
[----:B------:R-:W-:Y:S01]  /*00b0*/  IMAD R3, R0, c[0x0][0x194], RZ ;  /* 0x0000650000037a24 */ /* 0x000fe200078e02ff */
[----:B------:R-:W-:Y:S01]  /*00c0*/  MOV R0, c[0x0][0x198] ;  /* 0x0000660000007a02 */ /* 0x000fe20000000f00 */
[----:B------:R-:W-:Y:S02]  /*00d0*/  IMAD.SHL.U32 R4, R2, 0x2, RZ ;  /* 0x0000000202047824 */ /* 0x000fe400078e00ff */
[----:B------:R-:W-:Y:S01]  /*00e0*/  IMAD R7, R10, c[0x0][0x198], RZ ;  /* 0x000066000a077a24 */ /* 0x000fe200078e02ff */
[----:B------:R-:W-:Y:S01]  /*00f0*/  SHF.L.U32 R5, R3, 0x1, RZ ;  /* 0x0000000103057819 */ /* 0x000fe200000006ff */
[----:B------:R-:W-:-:S03]  /*0100*/  IMAD.HI R2, R2, 0x2, RZ ;  /* 0x0000000202027827 */ /* 0x000fc600078e02ff */
[----:B------:R-:W-:Y:S01]  /*0110*/  IADD3 R4, P0, P1, R5, c[0x0][0x160], R4 ;  /* 0x0000580005047a10 */ /* 0x000fe2000791e004 */
[----:B------:R-:W-:-:S04]  /*0120*/  IMAD.HI R3, R3, 0x2, RZ ;  /* 0x0000000203037827 */ /* 0x000fc800078e02ff */
[C---:B------:R-:W-:Y:S01]  /*0130*/  IMAD R5, R0.reuse, 0x8, R7 ;  /* 0x0000000800057824 */ /* 0x040fe200078e0207 */
[----:B------:R-:W-:Y:S02]  /*0140*/  IADD3.X R2, R3, c[0x0][0x164], R2, P0, P1 ;  /* 0x0000590003027a10 */ /* 0x000fe400007e2402 */
[C---:B------:R-:W-:Y:S02]  /*0150*/  LEA R12, P0, R7.reuse, R4, 0x1 ;  /* 0x00000004070c7211 */ /* 0x040fe400078008ff */
[C---:B------:R-:W-:Y:S02]  /*0160*/  LEA R9, R0.reuse, R5, 0x3 ;  /* 0x0000000500097211 */ /* 0x040fe400078e18ff */
[----:B------:R-:W-:Y:S02]  /*0170*/  LEA.HI.X.SX32 R13, R7, R2, 0x1, P0 ;  /* 0x00000002070d7211 */ /* 0x000fe400000f0eff */
[-C--:B------:R-:W-:Y:S01]  /*0180*/  LEA R6, P0, R9, R4.reuse, 0x1 ;  /* 0x0000000409067211 */ /* 0x080fe200078008ff */
[----:B------:R-:W-:Y:S01]  /*0190*/  IMAD R11, R0, 0x8, R9 ;  /* 0x00000008000b7824 */ /* 0x000fe200078e0209 */
[----:B------:R-:W-:Y:S01]  /*01a0*/  LEA R14, P1, R5, R4, 0x1 ;  /* 0x00000004050e7211 */ /* 0x000fe200078208ff */
[----:B------:R0:W2:Y:S01]  /*01b0*/  LDG.E.U16 R3, [R12.64] ;  /* 0x000000040c037981 */ /* 0x0000a2000c1e1500 */
[----:B------:R-:W-:-:S02]  /*01c0*/  LEA.HI.X.SX32 R7, R9, R2, 0x1, P0 ;  /* 0x0000000209077211 */ /* 0x000fc400000f0eff */
[C---:B------:R-:W-:Y:S02]  /*01d0*/  LEA R16, P0, R11.reuse, R4, 0x1 ;  /* 0x000000040b107211 */ /* 0x040fe400078008ff */
[C---:B------:R-:W-:Y:S02]  /*01e0*/  LEA R9, R0.reuse, R11, 0x3 ;  /* 0x0000000b00097211 */ /* 0x040fe400078e18ff */
[-C--:B------:R-:W-:Y:S01]  /*01f0*/  LEA.HI.X.SX32 R17, R11, R2.reuse, 0x1, P0 ;  /* 0x000000020b117211 */ /* 0x080fe200000f0eff */
[----:B------:R1:W3:Y:S01]  /*0200*/  LDG.E.U16 R7, [R6.64] ;  /* 0x0000000406077981 */ /* 0x0002e2000c1e1500 */
[----:B------:R-:W-:Y:S01]  /*0210*/  LEA.HI.X.SX32 R15, R5, R2, 0x1, P1 ;  /* 0x00000002050f7211 */ /* 0x000fe200008f0eff */
[----:B------:R-:W-:Y:S01]  /*0220*/  IMAD R11, R0, 0x8, R9 ;  /* 0x00000008000b7824 */ /* 0x000fe200078e0209 */
[----:B------:R-:W-:-:S03]  /*0230*/  LEA R18, P0, R9, R4, 0x1 ;  /* 0x0000000409127211 */ /* 0x000fc600078008ff */
[----:B------:R4:W5:Y:S01]  /*0240*/  LDG.E.U16 R5, [R14.64] ;  /* 0x000000040e057981 */ /* 0x000962000c1e1500 */
[C---:B------:R-:W-:Y:S02]  /*0250*/  LEA R21, R0.reuse, R11, 0x3 ;  /* 0x0000000b00157211 */ /* 0x040fe400078e18ff */
[----:B------:R-:W-:Y:S02]  /*0260*/  LEA.HI.X.SX32 R19, R9, R2, 0x1, P0 ;  /* 0x0000000209137211 */ /* 0x000fe400000f0eff */
[C---:B0-----:R-:W-:Y:S01]  /*0270*/  LEA R12, P0, R11.reuse, R4, 0x1 ;  /* 0x000000040b0c7211 */ /* 0x041fe200078008ff */
[C---:B------:R-:W-:Y:S01]  /*0280*/  IMAD R23, R0.reuse, 0x8, R21 ;  /* 0x0000000800177824 */ /* 0x040fe200078e0215 */
[----:B------:R0:W2:Y:S02]  /*0290*/  LDG.E.U16 R9, [R16.64] ;  /* 0x0000000410097981 */ /* 0x0000a4000c1e1500 */
[----:B------:R-:W-:Y:S02]  /*02a0*/  LEA.HI.X.SX32 R13, R11, R2, 0x1, P0 ;  /* 0x000000020b0d7211 */ /* 0x000fe400000f0eff */
[----:B----4-:R-:W-:Y:S01]  /*02b0*/  LEA R14, P0, R23, R4, 0x1 ;  /* 0x00000004170e7211 */ /* 0x010fe200078008ff */
[----:B------:R4:W2:Y:S01]  /*02c0*/  LDG.E.U16 R11, [R18.64] ;  /* 0x00000004120b7981 */ /* 0x0008a2000c1e1500 */
[----:B------:R-:W-:-:S02]  /*02d0*/  LEA R25, R0, R23, 0x3 ;  /* 0x0000001700197211 */ /* 0x000fc400078e18ff */
[----:B------:R-:W-:Y:S01]  /*02e0*/  LEA.HI.X.SX32 R15, R23, R2, 0x1, P0 ;  /* 0x00000002170f7211 */ /* 0x000fe200000f0eff */
[----:B------:R1:W2:Y:S01]  /*02f0*/  LDG.E.U16 R31, [R12.64] ;  /* 0x000000040c1f7981 */ /* 0x0002a2000c1e1500 */
[-C--:B0-----:R-:W-:Y:S01]  /*0300*/  LEA R16, P0, R25, R4.reuse, 0x1 ;  /* 0x0000000419107211 */ /* 0x081fe200078008ff */
[C---:B------:R-:W-:Y:S01]  /*0310*/  IMAD R23, R0.reuse, 0x8, R25 ;  /* 0x0000000800177824 */ /* 0x040fe200078e0219 */
[----:B------:R-:W-:Y:S01]  /*0320*/  LEA R20, P1, R21, R4, 0x1 ;  /* 0x0000000415147211 */ /* 0x000fe200078208ff */
[----:B------:R0:W2:Y:S01]  /*0330*/  LDG.E.U16 R35, [R14.64] ;  /* 0x000000040e237981 */ /* 0x0000a2000c1e1500 */
[-C--:B------:R-:W-:Y:S02]  /*0340*/  LEA.HI.X.SX32 R17, R25, R2.reuse, 0x1, P0 ;  /* 0x0000000219117211 */ /* 0x080fe400000f0eff */
[C---:B------:R-:W-:Y:S02]  /*0350*/  LEA R25, R0.reuse, R23, 0x3 ;  /* 0x0000001700197211 */ /* 0x040fe400078e18ff */
[----:B------:R-:W-:Y:S01]  /*0360*/  LEA.HI.X.SX32 R21, R21, R2, 0x1, P1 ;  /* 0x0000000215157211 */ /* 0x000fe200008f0eff */
[----:B------:R0:W2:Y:S01]  /*0370*/  LDG.E.U16 R37, [R16.64] ;  /* 0x0000000410257981 */ /* 0x0000a2000c1e1500 */
[-C--:B----4-:R-:W-:Y:S01]  /*0380*/  LEA R18, P0, R23, R4.reuse, 0x1 ;  /* 0x0000000417127211 */ /* 0x090fe200078008ff */
[----:B------:R-:W-:Y:S01]  /*0390*/  IMAD R27, R0, 0x8, R25 ;  /* 0x00000008001b7824 */ /* 0x000fe200078e0219 */
[----:B------:R-:W-:Y:S01]  /*03a0*/  LEA R22, P1, R25, R4, 0x1 ;  /* 0x0000000419167211 */ /* 0x000fe200078208ff */
[----:B------:R4:W2:Y:S01]  /*03b0*/  LDG.E.U16 R33, [R20.64] ;  /* 0x0000000414217981 */ /* 0x0008a2000c1e1500 */
[----:B------:R-:W-:-:S02]  /*03c0*/  LEA.HI.X.SX32 R19, R23, R2, 0x1, P0 ;  /* 0x0000000217137211 */ /* 0x000fc400000f0eff */
[----:B-1----:R-:W-:Y:S02]  /*03d0*/  LEA R12, P0, R27, R4, 0x1 ;  /* 0x000000041b0c7211 */ /* 0x002fe400078008ff */
[----:B------:R-:W-:Y:S01]  /*03e0*/  LEA.HI.X.SX32 R23, R25, R2, 0x1, P1 ;  /* 0x0000000219177211 */ /* 0x000fe200008f0eff */
[----:B------:R1:W2:Y:S01]  /*03f0*/  LDG.E.U16 R39, [R18.64] ;  /* 0x0000000412277981 */ /* 0x0002a2000c1e1500 */
[----:B----4-:R-:W-:-:S03]  /*0400*/  LEA R21, R0, R27, 0x3 ;  /* 0x0000001b00157211 */ /* 0x010fc600078e18ff */
[----:B------:R4:W2:Y:S01]  /*0410*/  LDG.E.U16 R41, [R22.64] ;  /* 0x0000000416297981 */ /* 0x0008a2000c1e1500 */
[----:B------:R-:W-:Y:S02]  /*0420*/  LEA.HI.X.SX32 R13, R27, R2, 0x1, P0 ;  /* 0x000000021b0d7211 */ /* 0x000fe400000f0eff */
[C---:B0-----:R-:W-:Y:S01]  /*0430*/  LEA R14, P0, R21.reuse, R4, 0x1 ;  /* 0x00000004150e7211 */ /* 0x041fe200078008ff */
[C---:B------:R-:W-:Y:S02]  /*0440*/  IMAD R25, R0.reuse, 0x8, R21 ;  /* 0x0000000800197824 */ /* 0x040fe400078e0215 */
[----:B------:R0:W2:Y:S01]  /*0450*/  LDG.E.U16 R43, [R12.64] ;  /* 0x000000040c2b7981 */ /* 0x0000a2000c1e1500 */
[----:B------:R-:W-:Y:S02]  /*0460*/  LEA.HI.X.SX32 R15, R21, R2, 0x1, P0 ;  /* 0x00000002150f7211 */ /* 0x000fe400000f0eff */
[C---:B------:R-:W-:Y:S02]  /*0470*/  LEA R21, R0.reuse, R25, 0x3 ;  /* 0x0000001900157211 */ /* 0x040fe400078e18ff */
[C---:B------:R-:W-:Y:S01]  /*0480*/  LEA R16, P0, R25.reuse, R4, 0x1 ;  /* 0x0000000419107211 */ /* 0x040fe200078008ff */
[----:B------:R0:W2:Y:S02]  /*0490*/  LDG.E.U16 R45, [R14.64] ;  /* 0x000000040e2d7981 */ /* 0x0000a4000c1e1500 */
[----:B------:R-:W-:Y:S01]  /*04a0*/  IMAD R27, R0, 0x8, R21 ;  /* 0x00000008001b7824 */ /* 0x000fe200078e0215 */
[----:B------:R-:W-:-:S04]  /*04b0*/  LEA.HI.X.SX32 R17, R25, R2, 0x1, P0 ;  /* 0x0000000219117211 */ /* 0x000fc800000f0eff */
[C---:B-1----:R-:W-:Y:S01]  /*04c0*/  LEA R18, P0, R27.reuse, R4, 0x1 ;  /* 0x000000041b127211 */ /* 0x042fe200078008ff */
[----:B------:R1:W2:Y:S01]  /*04d0*/  LDG.E.U16 R47, [R16.64] ;  /* 0x00000004102f7981 */ /* 0x0002a2000c1e1500 */
[C---:B----4-:R-:W-:Y:S02]  /*04e0*/  LEA R23, R0.reuse, R27, 0x3 ;  /* 0x0000001b00177211 */ /* 0x050fe400078e18ff */
[----:B------:R-:W-:Y:S02]  /*04f0*/  LEA.HI.X.SX32 R19, R27, R2, 0x1, P0 ;  /* 0x000000021b137211 */ /* 0x000fe400000f0eff */
[-C--:B0-----:R-:W-:Y:S01]  /*0500*/  LEA R12, P0, R23, R4.reuse, 0x1 ;  /* 0x00000004170c7211 */ /* 0x081fe200078008ff */
[----:B------:R-:W-:Y:S01]  /*0510*/  IMAD R25, R0, 0x8, R23 ;  /* 0x0000000800197824 */ /* 0x000fe200078e0217 */
[----:B------:R-:W-:Y:S01]  /*0520*/  LEA R20, P1, R21, R4, 0x1 ;  /* 0x0000000415147211 */ /* 0x000fe200078208ff */
[----:B------:R0:W4:Y:S01]  /*0530*/  LDG.E.U16 R51, [R18.64] ;  /* 0x0000000412337981 */ /* 0x000122000c1e1500 */
[----:B------:R-:W-:-:S02]  /*0540*/  LEA.HI.X.SX32 R13, R23, R2, 0x1, P0 ;  /* 0x00000002170d7211 */ /* 0x000fc400000f0eff */
[C---:B------:R-:W-:Y:S02]  /*0550*/  LEA R23, R0.reuse, R25, 0x3 ;  /* 0x0000001900177211 */ /* 0x040fe400078e18ff */
[----:B------:R-:W-:Y:S01]  /*0560*/  LEA.HI.X.SX32 R21, R21, R2, 0x1, P1 ;  /* 0x0000000215157211 */ /* 0x000fe200008f0eff */
[----:B------:R0:W2:Y:S01]  /*0570*/  LDG.E.U16 R53, [R12.64] ;  /* 0x000000040c357981 */ /* 0x0000a2000c1e1500 */
[C---:B------:R-:W-:Y:S01]  /*0580*/  LEA R14, P0, R25.reuse, R4, 0x1 ;  /* 0x00000004190e7211 */ /* 0x040fe200078008ff */
[----:B------:R-:W-:Y:S02]  /*0590*/  IMAD R27, R0, 0x8, R23 ;  /* 0x00000008001b7824 */ /* 0x000fe400078e0217 */
[----:B------:R0:W2:Y:S01]  /*05a0*/  LDG.E.U16 R49, [R20.64] ;  /* 0x0000000414317981 */ /* 0x0000a2000c1e1500 */
[----:B------:R-:W-:Y:S02]  /*05b0*/  LEA.HI.X.SX32 R15, R25, R2, 0x1, P0 ;  /* 0x00000002190f7211 */ /* 0x000fe400000f0eff */
[----:B-1----:R-:W-:-:S02]  /*05c0*/  LEA R16, P0, R27, R4, 0x1 ;  /* 0x000000041b107211 */ /* 0x002fc400078008ff */
[----:B------:R-:W-:Y:S01]  /*05d0*/  LEA R22, P1, R23, R4, 0x1 ;  /* 0x0000000417167211 */ /* 0x000fe200078208ff */
[----:B------:R1:W2:Y:S01]  /*05e0*/  LDG.E.U16 R55, [R14.64] ;  /* 0x000000040e377981 */ /* 0x0002a2000c1e1500 */
[C---:B0-----:R-:W-:Y:S02]  /*05f0*/  LEA R21, R0.reuse, R27, 0x3 ;  /* 0x0000001b00157211 */ /* 0x041fe400078e18ff */
[----:B------:R-:W-:Y:S02]  /*0600*/  LEA.HI.X.SX32 R17, R27, R2, 0x1, P0 ;  /* 0x000000021b117211 */ /* 0x000fe400000f0eff */
[----:B------:R-:W-:Y:S01]  /*0610*/  LEA R18, P0, R21, R4, 0x1 ;  /* 0x0000000415127211 */ /* 0x000fe200078008ff */
[----:B------:R-:W-:Y:S01]  /*0620*/  IMAD R25, R0, 0x8, R21 ;  /* 0x0000000800197824 */ /* 0x000fe200078e0215 */
[-C--:B------:R-:W-:Y:S01]  /*0630*/  LEA.HI.X.SX32 R23, R23, R2.reuse, 0x1, P1 ;  /* 0x0000000217177211 */ /* 0x080fe200008f0eff */
[----:B------:R0:W3:Y:S01]  /*0640*/  LDG.E.U16 R59, [R16.64] ;  /* 0x00000004103b7981 */ /* 0x0000e2000c1e1500 */
[----:B------:R-:W-:-:S02]  /*0650*/  LEA.HI.X.SX32 R19, R21, R2, 0x1, P0 ;  /* 0x0000000215137211 */ /* 0x000fc400000f0eff */
[----:B------:R-:W-:Y:S01]  /*0660*/  LEA R21, R0, R25, 0x3 ;  /* 0x0000001900157211 */ /* 0x000fe200078e18ff */
[----:B------:R0:W3:Y:S01]  /*0670*/  LDG.E.U16 R57, [R22.64] ;  /* 0x0000000416397981 */ /* 0x0000e2000c1e1500 */
[----:B------:R-:W-:-:S03]  /*0680*/  LEA R12, P0, R25, R4, 0x1 ;  /* 0x00000004190c7211 */ /* 0x000fc600078008ff */
[C---:B------:R-:W-:Y:S01]  /*0690*/  IMAD R27, R0.reuse, 0x8, R21 ;  /* 0x00000008001b7824 */ /* 0x040fe200078e0215 */
[----:B------:R-:W-:Y:S01]  /*06a0*/  LEA.HI.X.SX32 R13, R25, R2, 0x1, P0 ;  /* 0x00000002190d7211 */ /* 0x000fe200000f0eff */
[----:B------:R0:W3:Y:S03]  /*06b0*/  LDG.E.U16 R61, [R18.64] ;  /* 0x00000004123d7981 */ /* 0x0000e6000c1e1500 */
[C---:B-1----:R-:W-:Y:S01]  /*06c0*/  LEA R14, P0, R27.reuse, R4, 0x1 ;  /* 0x000000041b0e7211 */ /* 0x042fe200078008ff */
[----:B------:R1:W3:Y:S01]  /*06d0*/  LDG.E.U16 R63, [R12.64] ;  /* 0x000000040c3f7981 */ /* 0x0002e2000c1e1500 */
[C---:B0-----:R-:W-:Y:S02]  /*06e0*/  LEA R23, R0.reuse, R27, 0x3 ;  /* 0x0000001b00177211 */ /* 0x041fe400078e18ff */
[----:B------:R-:W-:Y:S02]  /*06f0*/  LEA.HI.X.SX32 R15, R27, R2, 0x1, P0 ;  /* 0x000000021b0f7211 */ /* 0x000fe400000f0eff */
[-C--:B------:R-:W-:Y:S01]  /*0700*/  LEA R16, P0, R23, R4.reuse, 0x1 ;  /* 0x0000000417107211 */ /* 0x080fe200078008ff */
[----:B------:R-:W-:Y:S01]  /*0710*/  IMAD R25, R0, 0x8, R23 ;  /* 0x0000000800197824 */ /* 0x000fe200078e0217 */
[----:B------:R-:W-:Y:S01]  /*0720*/  LEA R20, P1, R21, R4, 0x1 ;  /* 0x0000000415147211 */ /* 0x000fe200078208ff */
[----:B------:R0:W3:Y:S01]  /*0730*/  LDG.E.U16 R67, [R14.64] ;  /* 0x000000040e437981 */ /* 0x0000e2000c1e1500 */
[----:B------:R-:W-:-:S02]  /*0740*/  LEA.HI.X.SX32 R17, R23, R2, 0x1, P0 ;  /* 0x0000000217117211 */ /* 0x000fc400000f0eff */
[C---:B------:R-:W-:Y:S02]  /*0750*/  LEA R23, R0.reuse, R25, 0x3 ;  /* 0x0000001900177211 */ /* 0x040fe400078e18ff */
[----:B------:R-:W-:Y:S01]  /*0760*/  LEA.HI.X.SX32 R21, R21, R2, 0x1, P1 ;  /* 0x0000000215157211 */ /* 0x000fe200008f0eff */
[----:B------:R0:W3:Y:S01]  /*0770*/  LDG.E.U16 R69, [R16.64] ;  /* 0x0000000410457981 */ /* 0x0000e2000c1e1500 */
[C---:B------:R-:W-:Y:S01]  /*0780*/  LEA R18, P0, R25.reuse, R4, 0x1 ;  /* 0x0000000419127211 */ /* 0x040fe200078008ff */
[----:B------:R-:W-:Y:S02]  /*0790*/  IMAD R27, R0, 0x8, R23 ;  /* 0x00000008001b7824 */ /* 0x000fe400078e0217 */
[----:B------:R0:W3:Y:S01]  /*07a0*/  LDG.E.U16 R65, [R20.64] ;  /* 0x0000000414417981 */ /* 0x0000e2000c1e1500 */
[----:B------:R-:W-:Y:S02]  /*07b0*/  LEA.HI.X.SX32 R19, R25, R2, 0x1, P0 ;  /* 0x0000000219137211 */ /* 0x000fe400000f0eff */
[----:B-1----:R-:W-:-:S02]  /*07c0*/  LEA R12, P0, R27, R4, 0x1 ;  /* 0x000000041b0c7211 */ /* 0x002fc400078008ff */
[----:B------:R-:W-:Y:S01]  /*07d0*/  LEA R22, P1, R23, R4, 0x1 ;  /* 0x0000000417167211 */ /* 0x000fe200078208ff */
[----:B------:R1:W5:Y:S01]  /*07e0*/  LDG.E.U16 R71, [R18.64] ;  /* 0x0000000412477981 */ /* 0x000362000c1e1500 */
[C---:B0-----:R-:W-:Y:S02]  /*07f0*/  LEA R21, R0.reuse, R27, 0x3 ;  /* 0x0000001b00157211 */ /* 0x041fe400078e18ff */
[----:B------:R-:W-:Y:S02]  /*0800*/  LEA.HI.X.SX32 R13, R27, R2, 0x1, P0 ;  /* 0x000000021b0d7211 */ /* 0x000fe400000f0eff */
[----:B------:R-:W-:Y:S01]  /*0810*/  LEA R14, P0, R21, R4, 0x1 ;  /* 0x00000004150e7211 */ /* 0x000fe200078008ff */
[----:B------:R-:W-:Y:S01]  /*0820*/  IMAD R25, R0, 0x8, R21 ;  /* 0x0000000800197824 */ /* 0x000fe200078e0215 */
[-C--:B------:R-:W-:Y:S01]  /*0830*/  LEA.HI.X.SX32 R23, R23, R2.reuse, 0x1, P1 ;  /* 0x0000000217177211 */ /* 0x080fe200008f0eff */
[----:B------:R0:W5:Y:S01]  /*0840*/  LDG.E.U16 R75, [R12.64] ;  /* 0x000000040c4b7981 */ /* 0x000162000c1e1500 */
[----:B------:R-:W-:-:S02]  /*0850*/  LEA.HI.X.SX32 R15, R21, R2, 0x1, P0 ;  /* 0x00000002150f7211 */ /* 0x000fc400000f0eff */
[----:B------:R-:W-:Y:S01]  /*0860*/  LEA R21, R0, R25, 0x3 ;  /* 0x0000001900157211 */ /* 0x000fe200078e18ff */
[----:B------:R0:W5:Y:S01]  /*0870*/  LDG.E.U16 R73, [R22.64] ;  /* 0x0000000416497981 */ /* 0x000162000c1e1500 */
[----:B------:R-:W-:-:S03]  /*0880*/  LEA R16, P0, R25, R4, 0x1 ;  /* 0x0000000419107211 */ /* 0x000fc600078008ff */
[C---:B------:R-:W-:Y:S01]  /*0890*/  IMAD R27, R0.reuse, 0x8, R21 ;  /* 0x00000008001b7824 */ /* 0x040fe200078e0215 */
[----:B------:R-:W-:Y:S01]  /*08a0*/  LEA.HI.X.SX32 R17, R25, R2, 0x1, P0 ;  /* 0x0000000219117211 */ /* 0x000fe200000f0eff */
[----:B------:R0:W5:Y:S03]  /*08b0*/  LDG.E.U16 R77, [R14.64] ;  /* 0x000000040e4d7981 */ /* 0x000166000c1e1500 */
[C---:B-1----:R-:W-:Y:S01]  /*08c0*/  LEA R18, P0, R27.reuse, R4, 0x1 ;  /* 0x000000041b127211 */ /* 0x042fe200078008ff */
[----:B------:R1:W5:Y:S01]  /*08d0*/  LDG.E.U16 R79, [R16.64] ;  /* 0x00000004104f7981 */ /* 0x000362000c1e1500 */
[C---:B0-----:R-:W-:Y:S02]  /*08e0*/  LEA R23, R0.reuse, R27, 0x3 ;  /* 0x0000001b00177211 */ /* 0x041fe400078e18ff */
[----:B------:R-:W-:Y:S02]  /*08f0*/  LEA.HI.X.SX32 R19, R27, R2, 0x1, P0 ;  /* 0x000000021b137211 */ /* 0x000fe400000f0eff */
[-C--:B------:R-:W-:Y:S01]  /*0900*/  LEA R12, P0, R23, R4.reuse, 0x1 ;  /* 0x00000004170c7211 */ /* 0x080fe200078008ff */
[----:B------:R-:W-:Y:S01]  /*0910*/  IMAD R25, R0, 0x8, R23 ;  /* 0x0000000800197824 */ /* 0x000fe200078e0217 */
[----:B------:R-:W-:Y:S01]  /*0920*/  LEA R20, P1, R21, R4, 0x1 ;  /* 0x0000000415147211 */ /* 0x000fe200078208ff */
[----:B------:R0:W5:Y:S01]  /*0930*/  LDG.E.U16 R83, [R18.64] ;  /* 0x0000000412537981 */ /* 0x000162000c1e1500 */
[----:B------:R-:W-:-:S02]  /*0940*/  LEA.HI.X.SX32 R13, R23, R2, 0x1, P0 ;  /* 0x00000002170d7211 */ /* 0x000fc400000f0eff */
[C---:B------:R-:W-:Y:S02]  /*0950*/  LEA R23, R0.reuse, R25, 0x3 ;  /* 0x0000001900177211 */ /* 0x040fe400078e18ff */
[----:B------:R-:W-:Y:S01]  /*0960*/  LEA.HI.X.SX32 R21, R21, R2, 0x1, P1 ;  /* 0x0000000215157211 */ /* 0x000fe200008f0eff */
[----:B------:R0:W5:Y:S01]  /*0970*/  LDG.E.U16 R85, [R12.64] ;  /* 0x000000040c557981 */ /* 0x000162000c1e1500 */
[C---:B------:R-:W-:Y:S01]  /*0980*/  LEA R14, P0, R25.reuse, R4, 0x1 ;  /* 0x00000004190e7211 */ /* 0x040fe200078008ff */
[----:B------:R-:W-:Y:S02]  /*0990*/  IMAD R27, R0, 0x8, R23 ;  /* 0x00000008001b7824 */ /* 0x000fe400078e0217 */
[----:B------:R0:W5:Y:S01]  /*09a0*/  LDG.E.U16 R81, [R20.64] ;  /* 0x0000000414517981 */ /* 0x000162000c1e1500 */
        /* <DEDUP_REMOVED lines=92> */
[----:B------:R0:W5:Y:S02]  /*0f70*/  LDG.E.U16 R133, [R16.64] ;  /* 0x0000000410857981 */ /* 0x000164000c1e1500 */
[----:B------:R-:W-:Y:S01]  /*0f80*/  IMAD R27, R0, 0x8, R23 ;  /* 0x00000008001b7824 */ /* 0x000fe200078e0217 */
[C---:B------:R-:W-:Y:S01]  /*0f90*/  LEA R18, P0, R25.reuse, R4, 0x1 ;  /* 0x0000000419127211 */ /* 0x040fe200078008ff */
[----:B------:R0:W5:Y:S03]  /*0fa0*/  LDG.E.U16 R129, [R20.64] ;  /* 0x0000000414817981 */ /* 0x000166000c1e1500 */
[----:B------:R-:W-:-:S02]  /*0fb0*/  LEA.HI.X.SX32 R19, R25, R2, 0x1, P0 ;  /* 0x0000000219137211 */ /* 0x000fc400000f0eff */
[-C--:B-1----:R-:W-:Y:S02]  /*0fc0*/  LEA R12, P0, R27, R4.reuse, 0x1 ;  /* 0x000000041b0c7211 */ /* 0x082fe400078008ff */
[----:B------:R-:W-:Y:S01]  /*0fd0*/  LEA R22, P1, R23, R4, 0x1 ;  /* 0x0000000417167211 */ /* 0x000fe200078208ff */
[----:B------:R1:W5:Y:S01]  /*0fe0*/  LDG.E.U16 R135, [R18.64] ;  /* 0x0000000412877981 */ /* 0x000362000c1e1500 */
[----:B0-----:R-:W-:-:S05]  /*0ff0*/  LEA R21, R0, R27, 0x3 ;  /* 0x0000001b00157211 */ /* 0x001fca00078e18ff */
[C---:B------:R-:W-:Y:S01]  /*1000*/  IMAD R25, R0.reuse, 0x8, R21 ;  /* 0x0000000800197824 */ /* 0x040fe200078e0215 */
[----:B------:R-:W-:Y:S02]  /*1010*/  LEA.HI.X.SX32 R13, R27, R2, 0x1, P0 ;  /* 0x000000021b0d7211 */ /* 0x000fe400000f0eff */
[C---:B------:R-:W-:Y:S02]  /*1020*/  LEA R14, P0, R21.reuse, R4, 0x1 ;  /* 0x00000004150e7211 */ /* 0x040fe400078008ff */
[C---:B------:R-:W-:Y:S02]  /*1030*/  LEA R27, R0.reuse, R25, 0x3 ;  /* 0x00000019001b7211 */ /* 0x040fe400078e18ff */
[----:B------:R-:W-:Y:S01]  /*1040*/  LEA.HI.X.SX32 R15, R21, R2, 0x1, P0 ;  /* 0x00000002150f7211 */ /* 0x000fe200000f0eff */
[----:B------:R0:W5:Y:S01]  /*1050*/  LDG.E.U16 R13, [R12.64] ;  /* 0x000000040c0d7981 */ /* 0x000162000c1e1500 */
[----:B------:R-:W-:Y:S01]  /*1060*/  LEA R16, P0, R25, R4, 0x1 ;  /* 0x0000000419107211 */ /* 0x000fe200078008ff */
[----:B------:R-:W-:Y:S01]  /*1070*/  IMAD R29, R0, 0x8, R27 ;  /* 0x00000008001d7824 */ /* 0x000fe200078e021b */
[----:B------:R-:W-:-:S02]  /*1080*/  LEA.HI.X.SX32 R23, R23, R2, 0x1, P1 ;  /* 0x0000000217177211 */ /* 0x000fc400008f0eff */
[----:B------:R-:W-:Y:S01]  /*1090*/  LEA.HI.X.SX32 R17, R25, R2, 0x1, P0 ;  /* 0x0000000219117211 */ /* 0x000fe200000f0eff */
[----:B------:R-:W5:Y:S01]  /*10a0*/  LDG.E.U16 R15, [R14.64] ;  /* 0x000000040e0f7981 */ /* 0x000f62000c1e1500 */
[-C--:B------:R-:W-:Y:S02]  /*10b0*/  LEA R20, P1, R27, R4.reuse, 0x1 ;  /* 0x000000041b147211 */ /* 0x080fe400078208ff */
[----:B-1----:R-:W-:Y:S01]  /*10c0*/  LEA R18, P0, R29, R4, 0x1 ;  /* 0x000000041d127211 */ /* 0x002fe200078008ff */
[----:B------:R1:W5:Y:S01]  /*10d0*/  LDG.E.U16 R23, [R22.64] ;  /* 0x0000000416177981 */ /* 0x000362000c1e1500 */
[-C--:B------:R-:W-:Y:S02]  /*10e0*/  LEA.HI.X.SX32 R21, R27, R2.reuse, 0x1, P1 ;  /* 0x000000021b157211 */ /* 0x080fe400008f0eff */
[----:B------:R-:W-:Y:S01]  /*10f0*/  LEA.HI.X.SX32 R19, R29, R2, 0x1, P0 ;  /* 0x000000021d137211 */ /* 0x000fe200000f0eff */
[----:B------:R-:W5:Y:S04]  /*1100*/  LDG.E.U16 R17, [R16.64] ;  /* 0x0000000410117981 */ /* 0x000f68000c1e1500 */
[----:B------:R-:W5:Y:S04]  /*1110*/  LDG.E.U16 R21, [R20.64] ;  /* 0x0000000414157981 */ /* 0x000f68000c1e1500 */
[----:B------:R-:W5:Y:S01]  /*1120*/  LDG.E.U16 R19, [R18.64] ;  /* 0x0000000412137981 */ /* 0x000f62000c1e1500 */
[----:B------:R-:W-:-:S02]  /*1130*/  LOP3.LUT R251, R50, 0xff, RZ, 0xc0, !PT ;  /* 0x000000ff32fb7812 */ /* 0x000fc400078ec0ff */
[----:B------:R-:W-:Y:S02]  /*1140*/  LOP3.LUT R24, R50, 0xc0, RZ, 0xc0, !PT ;  /* 0x000000c032187812 */ /* 0x000fe400078ec0ff */
[----:B------:R-:W-:Y:S02]  /*1150*/  SHF.L.U32 R0, R251, 0x1, RZ ;  /* 0x00000001fb007819 */ /* 0x000fe400000006ff */
[----:B------:R-:W-:-:S04]  /*1160*/  SHF.R.U32.HI R25, RZ, 0x2, R24 ;  /* 0x00000002ff197819 */ /* 0x000fc80000011618 */
[----:B------:R-:W-:Y:S01]  /*1170*/  LOP3.LUT R2, R0, R25, RZ, 0x3c, !PT ;  /* 0x0000001900027212 */ /* 0x000fe200078e3cff */
[----:B------:R-:W-:-:S04]  /*1180*/  IMAD.MOV.U32 R4, RZ, RZ, c[0x0][0x1d0] ;  /* 0x00007400ff047624 */ /* 0x000fc800078e00ff */
[----:B--2---:R-:W-:Y:S04]  /*1190*/  STS.U16 [R2+0xc00], R33 ;  /* 0x000c002102007388 */ /* 0x004fe80000000400 */
[----:B------:R-:W-:Y:S04]  /*11a0*/  STS.U16 [R2+0xe00], R35 ;  /* 0x000e002302007388 */ /* 0x000fe80000000400 */
[----:B------:R-:W-:Y:S04]  /*11b0*/  STS.U16 [R2+0x1000], R37 ;  /* 0x0010002502007388 */ /* 0x000fe80000000400 */
[----:B------:R-:W-:Y:S04]  /*11c0*/  STS.U16 [R2+0x1200], R39 ;  /* 0x0012002702007388 */ /* 0x000fe80000000400 */
[----:B------:R-:W-:Y:S04]  /*11d0*/  STS.U16 [R2+0x1400], R41 ;  /* 0x0014002902007388 */ /* 0x000fe80000000400 */
[----:B------:R-:W-:Y:S04]  /*11e0*/  STS.U16 [R2+0x1600], R43 ;  /* 0x0016002b02007388 */ /* 0x000fe80000000400 */
[----:B------:R-:W-:Y:S04]  /*11f0*/  STS.U16 [R2+0x1800], R45 ;  /* 0x0018002d02007388 */ /* 0x000fe80000000400 */
[----:B------:R-:W-:Y:S04]  /*1200*/  STS.U16 [R2+0x1a00], R47 ;  /* 0x001a002f02007388 */ /* 0x000fe80000000400 */
[----:B------:R-:W-:Y:S04]  /*1210*/  STS.U16 [R2+0x1c00], R49 ;  /* 0x001c003102007388 */ /* 0x000fe80000000400 */
[----:B----4-:R-:W-:Y:S04]  /*1220*/  STS.U16 [R2+0x1e00], R51 ;  /* 0x001e003302007388 */ /* 0x010fe80000000400 */
[----:B------:R-:W-:Y:S04]  /*1230*/  STS.U16 [R2+0x2000], R53 ;  /* 0x0020003502007388 */ /* 0x000fe80000000400 */
[----:B------:R-:W-:Y:S04]  /*1240*/  STS.U16 [R2+0x2200], R55 ;  /* 0x0022003702007388 */ /* 0x000fe80000000400 */
[----:B---3--:R-:W-:Y:S04]  /*1250*/  STS.U16 [R2+0x2400], R57 ;  /* 0x0024003902007388 */ /* 0x008fe80000000400 */
[----:B------:R-:W-:Y:S01]  /*1260*/  STS.U16 [R2+0x2600], R59 ;  /* 0x0026003b02007388 */ /* 0x000fe20000000400 */
[----:B------:R-:W-:Y:S01]  /*1270*/  ISETP.GE.AND P0, PT, R4, 0x1, PT ;  /* 0x000000010400780c */ /* 0x000fe20003f06270 */
[----:B------:R-:W-:-:S02]  /*1280*/  IMAD.MOV.U32 R4, RZ, RZ, -0x800000 ;  /* 0xff800000ff047424 */ /* 0x000fc400078e00ff */
[----:B------:R2:W-:Y:S01]  /*1290*/  STS.U16 [R2], R3 ;  /* 0x0000000302007388 */ /* 0x0005e20000000400 */
[----:B------:R-:W-:Y:S02]  /*12a0*/  IMAD.MOV.U32 R6, RZ, RZ, -0x800000 ;  /* 0xff800000ff067424 */ /* 0x000fe400078e00ff */
[----:B-1----:R-:W-:Y:S01]  /*12b0*/  IMAD.MOV.U32 R22, RZ, RZ, 0x3f800000 ;  /* 0x3f800000ff167424 */ /* 0x002fe200078e00ff */
[----:B-----5:R1:W-:Y:S01]  /*12c0*/  STS.U16 [R2+0x200], R5 ;  /* 0x0002000502007388 */ /* 0x0203e20000000400 */
[----:B0-----:R-:W-:-:S03]  /*12d0*/  IMAD R12, R10, c[0x0][0x1c8], RZ ;  /* 0x000072000a0c7a24 */ /* 0x001fc600078e02ff */
[----:B------:R0:W-:Y:S01]  /*12e0*/  STS.U16 [R2+0x400], R7 ;  /* 0x0004000702007388 */ /* 0x0001e20000000400 */
[----:B--2---:R-:W-:-:S03]  /*12f0*/  MOV R3, 0x3f800000 ;  /* 0x3f80000000037802 */ /* 0x004fc60000000f00 */
[----:B------:R2:W-:Y:S01]  /*1300*/  STS.U16 [R2+0x600], R9 ;  /* 0x0006000902007388 */ /* 0x0005e20000000400 */
[----:B-1----:R-:W-:-:S03]  /*1310*/  MOV R5, 0xff800000 ;  /* 0xff80000000057802 */ /* 0x002fc60000000f00 */
[----:B------:R1:W-:Y:S01]  /*1320*/  STS.U16 [R2+0x800], R11 ;  /* 0x0008000b02007388 */ /* 0x0003e20000000400 */
[----:B0-----:R-:W-:-:S03]  /*1330*/  MOV R7, 0xff800000 ;  /* 0xff80000000077802 */ /* 0x001fc60000000f00 */
[----:B------:R0:W-:Y:S01]  /*1340*/  STS.U16 [R2+0xa00], R31 ;  /* 0x000a001f02007388 */ /* 0x0001e20000000400 */
[----:B--2---:R-:W-:-:S03]  /*1350*/  IMAD.MOV.U32 R9, RZ, RZ, 0x3f800000 ;  /* 0x3f800000ff097424 */ /* 0x004fc600078e00ff */
[----:B------:R2:W-:Y:S01]  /*1360*/  STS.U16 [R2+0x2800], R61 ;  /* 0x0028003d02007388 */ /* 0x0005e20000000400 */
[----:B-1----:R-:W-:-:S03]  /*1370*/  MOV R11, 0x3f800000 ;  /* 0x3f800000000b7802 */ /* 0x002fc60000000f00 */
[----:B------:R1:W-:Y:S01]  /*1380*/  STS.U16 [R2+0x2a00], R63 ;  /* 0x002a003f02007388 */ /* 0x0003e20000000400 */
[----:B0-----:R-:W-:-:S03]  /*1390*/  SHF.L.U32 R31, R50, 0x2, RZ ;  /* 0x00000002321f7819 */ /* 0x001fc600000006ff */
[----:B------:R0:W-:Y:S01]  /*13a0*/  STS.U16 [R2+0x2c00], R65 ;  /* 0x002c004102007388 */ /* 0x0001e20000000400 */
[----:B--2---:R-:W-:-:S03]  /*13b0*/  CS2R R60, SRZ ;  /* 0x00000000003c7805 */ /* 0x004fc6000001ff00 */
[----:B------:R2:W-:Y:S01]  /*13c0*/  STS.U16 [R2+0x2e00], R67 ;  /* 0x002e004302007388 */ /* 0x0005e20000000400 */
[----:B-1----:R-:W-:-:S03]  /*13d0*/  CS2R R62, SRZ ;  /* 0x00000000003e7805 */ /* 0x002fc6000001ff00 */
[----:B------:R1:W-:Y:S01]  /*13e0*/  STS.U16 [R2+0x3000], R69 ;  /* 0x0030004502007388 */ /* 0x0003e20000000400 */
[----:B0-----:R-:W-:-:S03]  /*13f0*/  CS2R R64, SRZ ;  /* 0x0000000000407805 */ /* 0x001fc6000001ff00 */
        /* <DEDUP_REMOVED lines=46> */
[----:B------:R-:W-:Y:S01]  /*16e0*/  STS.U16 [R2+0x5c00], R113 ;  /* 0x005c007102007388 */ /* 0x000fe20000000400 */
[----:B0-----:R-:W-:-:S03]  /*16f0*/  CS2R R114, SRZ ;  /* 0x0000000000727805 */ /* 0x001fc6000001ff00 */
[----:B------:R0:W-:Y:S04]  /*1700*/  STS.U16 [R2+0x6200], R119 ;  /* 0x0062007702007388 */ /* 0x0001e80000000400 */
        /* <DEDUP_REMOVED lines=11> */
[----:B------:R-:W-:Y:S01]  /*17c0*/  STS.U16 [R2+0x7e00], R19 ;  /* 0x007e001302007388 */ /* 0x000fe20000000400 */
[----:B--2---:R-:W-:Y:S01]  /*17d0*/  CS2R R116, SRZ ;  /* 0x0000000000747805 */ /* 0x004fe2000001ff00 */
[----:B0-----:R-:W-:Y:S01]  /*17e0*/  CS2R R118, SRZ ;  /* 0x0000000000767805 */ /* 0x001fe2000001ff00 */
[----:B------:R-:W-:Y:S01]  /*17f0*/  CS2R R112, SRZ ;  /* 0x0000000000707805 */ /* 0x000fe2000001ff00 */
[----:B------:R0:W-:Y:S04]  /*1800*/  STS.U16 [R2+0x6400], R121 ;  /* 0x0064007902007388 */ /* 0x0001e80000000400 */
[----:B------:R1:W-:Y:S01]  /*1810*/  STS.U16 [R2+0x6600], R123 ;  /* 0x0066007b02007388 */ /* 0x0003e20000000400 */
[----:B0-----:R-:W-:Y:S01]  /*1820*/  CS2R R120, SRZ ;  /* 0x0000000000787805 */ /* 0x001fe2000001ff00 */
[----:B-1----:R-:W-:Y:S01]  /*1830*/  CS2R R122, SRZ ;  /* 0x00000000007a7805 */ /* 0x002fe2000001ff00 */
[----:B------:R-:W-:Y:S05]  /*1840*/  @!P0 BRA `(.L_x_0) ;  /* 0x0000560000008947 */ /* 0x000fea0003800000 */
[----:B------:R-:W-:Y:S01]  /*1850*/  IMAD R10, R10, c[0x0][0x1b8], RZ ;  /* 0x00006e000a0a7a24 */ /* 0x000fe200078e02ff */
[----:B------:R-:W-:Y:S01]  /*1860*/  SHF.R.U32.HI R4, RZ, 0x3, R50 ;  /* 0x00000003ff047819 */ /* 0x000fe20000011632 */
[----:B------:R-:W-:Y:S01]  /*1870*/  IMAD.MOV.U32 R38, RZ, RZ, c[0x0][0x1b8] ;  /* 0x00006e00ff267624 */ /* 0x000fe200078e00ff */
[----:B------:R-:W-:Y:S01]  /*1880*/  LOP3.LUT R37, R50, 0x1c, RZ, 0xc0, !PT ;  /* 0x0000001c32257812 */ /* 0x000fe200078ec0ff */
[----:B------:R-:W-:Y:S01]  /*1890*/  IMAD R8, R8, c[0x0][0x1b4], RZ ;  /* 0x00006d0008087a24 */ /* 0x000fe200078e02ff */
[----:B------:R-:W-:Y:S01]  /*18a0*/  LOP3.LUT R13, R4, 0xc, RZ, 0xc0, !PT ;  /* 0x0000000c040d7812 */ /* 0x000fe200078ec0ff */
[----:B------:R-:W-:Y:S01]  /*18b0*/  IMAD R3, R36, c[0x0][0x1b0], RZ ;  /* 0x00006c0024037a24 */ /* 0x000fe200078e02ff */
[----:B------:R-:W-:Y:S01]  /*18c0*/  LEA R6, R38, R10, 0x3 ;  /* 0x0000000a26067211 */ /* 0x000fe200078e18ff */
[----:B------:R-:W-:Y:S01]  /*18d0*/  IMAD.SHL.U32 R12, R37, 0x4, RZ ;  /* 0x00000004250c7824 */ /* 0x000fe200078e00ff */
[----:B------:R-:W-:Y:S01]  /*18e0*/  SHF.L.U32 R5, R8, 0x1, RZ ;  /* 0x0000000108057819 */ /* 0x000fe200000006ff */
[----:B------:R-:W-:Y:S01]  /*18f0*/  IMAD.SHL.U32 R4, R3, 0x2, RZ ;  /* 0x0000000203047824 */ /* 0x000fe200078e00ff */
[----:B------:R-:W-:Y:S01]  /*1900*/  LOP3.LUT R15, R50, 0x60, RZ, 0xc0, !PT ;  /* 0x00000060320f7812 */ /* 0x000fe200078ec0ff */
[----:B------:R-:W-:Y:S01]  /*1910*/  IMAD R7, R38, 0x8, R6 ;  /* 0x0000000826077824 */ /* 0x000fe200078e0206 */
[----:B------:R-:W-:Y:S01]  /*1920*/  LOP3.LUT R14, R50, 0x7, RZ, 0xc0, !PT ;  /* 0x00000007320e7812 */ /* 0x000fe200078ec0ff */
[----:B------:R-:W-:Y:S01]  /*1930*/  IMAD.IADD R12, R12, 0x1, R13 ;  /* 0x000000010c0c7824 */ /* 0x000fe200078e020d */
[----:B------:R-:W-:Y:S01]  /*1940*/  IADD3 R156, P0, P1, R5, c[0x0][0x170], R4 ;  /* 0x00005c00059c7a10 */ /* 0x000fe2000791e004 */
[----:B------:R-:W-:Y:S01]  /*1950*/  IMAD.SHL.U32 R13, R50, 0x2, RZ ;  /* 0x00000002320d7824 */ /* 0x000fe200078e00ff */
[----:B------:R-:W-:Y:S01]  /*1960*/  LEA R9, R38, R7, 0x3 ;  /* 0x0000000726097211 */ /* 0x000fe200078e18ff */
[----:B------:R-:W-:Y:S01]  /*1970*/  IMAD R32, R15, 0x10, R14 ;  /* 0x000000100f207824 */ /* 0x000fe200078e020e */
[----:B------:R-:W-:Y:S01]  /*1980*/  SHF.R.U32.HI R28, RZ, 0x1, R15 ;  /* 0x00000001ff1c7819 */ /* 0x000fe2000001160f */
[----:B------:R-:W-:Y:S01]  /*1990*/  IMAD.HI R8, R8, 0x2, RZ ;  /* 0x0000000208087827 */ /* 0x000fe200078e02ff */
[----:B------:R-:W-:Y:S01]  /*19a0*/  SHF.L.U32 R5, R50, 0x3, RZ ;  /* 0x0000000332057819 */ /* 0x000fe200000006ff */
[----:B------:R-:W-:Y:S01]  /*19b0*/  CS2R R120, SRZ ;  /* 0x0000000000787805 */ /* 0x000fe2000001ff00 */
[----:B------:R-:W-:Y:S01]  /*19c0*/  LOP3.LUT R34, R28, 0x30, R13, 0x78, !PT ;  /* 0x000000301c227812 */ /* 0x000fe200078e780d */
[----:B------:R-:W-:Y:S01]  /*19d0*/  IMAD R11, R38, 0x8, R9 ;  /* 0x00000008260b7824 */ /* 0x000fe200078e0209 */
[----:B------:R-:W-:Y:S01]  /*19e0*/  LOP3.LUT R16, R5, 0x30, RZ, 0xc0, !PT ;  /* 0x0000003005107812 */ /* 0x000fe200078ec0ff */
[----:B------:R-:W-:Y:S01]  /*19f0*/  IMAD.SHL.U32 R32, R32, 0x10, RZ ;  /* 0x0000001020207824 */ /* 0x000fe200078e00ff */
[----:B------:R-:W-:Y:S01]  /*1a00*/  SHF.L.U32 R15, R14, 0x6, RZ ;  /* 0x000000060e0f7819 */ /* 0x000fe200000006ff */
[----:B------:R-:W-:Y:S01]  /*1a10*/  IMAD.HI R5, R3, 0x2, RZ ;  /* 0x0000000203057827 */ /* 0x000fe200078e02ff */
[----:B------:R-:W-:Y:S01]  /*1a20*/  LEA R17, R38, R11, 0x3 ;  /* 0x0000000b26117211 */ /* 0x000fe200078e18ff */
[----:B------:R-:W-:Y:S01]  /*1a30*/  CS2R R122, SRZ ;  /* 0x00000000007a7805 */ /* 0x000fe2000001ff00 */
[----:B------:R-:W-:Y:S01]  /*1a40*/  LOP3.LUT R30, R15, R16, RZ, 0xfc, !PT ;  /* 0x000000100f1e7212 */ /* 0x000fe200078efcff */
[C---:B------:R-:W-:Y:S01]  /*1a50*/  IMAD.SHL.U32 R21, R50.reuse, 0x40, RZ ;  /* 0x0000004032157824 */ /* 0x040fe200078e00ff */
[----:B------:R-:W-:Y:S01]  /*1a60*/  LOP3.LUT R4, R50, 0xe0, RZ, 0xc0, !PT ;  /* 0x000000e032047812 */ /* 0x000fe200078ec0ff */
[----:B------:R-:W-:Y:S01]  /*1a70*/  IMAD R18, R38, 0x8, R17 ;  /* 0x0000000826127824 */ /* 0x000fe200078e0211 */
[--C-:B------:R-:W-:Y:S01]  /*1a80*/  LOP3.LUT R3, R16, 0x30, R13.reuse, 0x78, !PT ;  /* 0x0000003010037812 */ /* 0x100fe200078e780d */
[----:B------:R-:W-:Y:S01]  /*1a90*/  IMAD.MOV.U32 R132, RZ, RZ, -0x800000 ;  /* 0xff800000ff847424 */ /* 0x000fe200078e00ff */
[--C-:B------:R-:W-:Y:S01]  /*1aa0*/  LOP3.LUT R33, R30, 0x10, R13.reuse, 0x78, !PT ;  /* 0x000000101e217812 */ /* 0x100fe200078e780d */
[----:B------:R-:W-:Y:S01]  /*1ab0*/  CS2R R116, SRZ ;  /* 0x0000000000747805 */ /* 0x000fe2000001ff00 */
[----:B------:R-:W-:Y:S01]  /*1ac0*/  LEA R19, R38, R18, 0x3 ;  /* 0x0000001226137211 */ /* 0x000fe200078e18ff */
[----:B------:R-:W-:Y:S01]  /*1ad0*/  CS2R R118, SRZ ;  /* 0x0000000000767805 */ /* 0x000fe2000001ff00 */
[----:B------:R-:W-:Y:S01]  /*1ae0*/  LOP3.LUT R35, R32, 0x30, R13, 0x78, !PT ;  /* 0x0000003020237812 */ /* 0x000fe200078e780d */
[----:B------:R-:W-:Y:S01]  /*1af0*/  CS2R R112, SRZ ;  /* 0x0000000000707805 */ /* 0x000fe2000001ff00 */
[----:B------:R-:W-:Y:S01]  /*1b00*/  LEA R32, R4, R3, 0x4 ;  /* 0x0000000304207211 */ /* 0x000fe200078e20ff */
[----:B------:R-:W-:Y:S01]  /*1b10*/  IMAD R20, R38, 0x8, R19 ;  /* 0x0000000826147824 */ /* 0x000fe200078e0213 */
[----:B------:R-:W-:Y:S01]  /*1b20*/  LOP3.LUT R13, R31, 0xc, RZ, 0xc0, !PT ;  /* 0x0000000c1f0d7812 */ /* 0x000fe200078ec0ff */
[----:B------:R-:W-:Y:S01]  /*1b30*/  IMAD R3, R36, c[0x0][0x1a0], RZ ;  /* 0x0000680024037a24 */ /* 0x000fe200078e02ff */
[----:B------:R-:W-:Y:S01]  /*1b40*/  IADD3.X R36, R8, c[0x0][0x174], R5, P0, P1 ;  /* 0x00005d0008247a10 */ /* 0x000fe200007e2405 */
[----:B------:R-:W-:Y:S01]  /*1b50*/  IMAD R4, R251, c[0x0][0x1a8], RZ ;  /* 0x00006a00fb047a24 */ /* 0x000fe200078e02ff */
[C---:B------:R-:W-:Y:S01]  /*1b60*/  LEA R22, R38.reuse, R20, 0x3 ;  /* 0x0000001426167211 */ /* 0x040fe200078e18ff */
[----:B------:R-:W-:Y:S01]  /*1b70*/  IMAD.MOV.U32 R5, RZ, RZ, c[0x0][0x1a8] ;  /* 0x00006a00ff057624 */ /* 0x000fe200078e00ff */
[----:B------:R-:W-:Y:S01]  /*1b80*/  LEA R126, P0, R3, c[0x0][0x168], 0x1 ;  /* 0x00005a00037e7a11 */ /* 0x000fe200078008ff */
[----:B------:R-:W-:Y:S01]  /*1b90*/  IMAD R13, R37, 0x10, R13 ;  /* 0x00000010250d7824 */ /* 0x000fe200078e020d */
[----:B------:R-:W-:Y:S01]  /*1ba0*/  LEA R23, R38, R22, 0x3 ;  /* 0x0000001626177211 */ /* 0x000fe200078e18ff */
[----:B------:R-:W-:Y:S01]  /*1bb0*/  IMAD R5, R5, 0x100, R4 ;  /* 0x0000010005057824 */ /* 0x000fe200078e0204 */
[----:B------:R-:W-:Y:S01]  /*1bc0*/  LOP3.LUT R21, R16, 0x3c0, R21, 0xf8, !PT ;  /* 0x000003c010157812 */ /* 0x000fe200078ef815 */
[----:B------:R-:W-:Y:S01]  /*1bd0*/  IMAD.IADD R13, R34, 0x1, R13 ;  /* 0x00000001220d7824 */ /* 0x000fe200078e020d */
[----:B------:R-:W-:Y:S01]  /*1be0*/  LEA R24, R38, R23, 0x3 ;  /* 0x0000001726187211 */ /* 0x000fe200078e18ff */
[----:B------:R-:W-:Y:S01]  /*1bf0*/  IMAD R14, R14, 0x400, R35 ;  /* 0x000004000e0e7824 */ /* 0x000fe200078e0223 */
[----:B------:R-:W-:Y:S01]  /*1c00*/  LEA.HI.X.SX32 R16, R3, c[0x0][0x16c], 0x1, P0 ;  /* 0x00005b0003107a11 */ /* 0x000fe200000f0eff */
[----:B------:R-:W-:Y:S01]  /*1c10*/  CS2R R114, SRZ ;  /* 0x0000000000727805 */ /* 0x000fe2000001ff00 */
[----:B------:R-:W-:Y:S01]  /*1c20*/  LEA R25, R38, R24, 0x3 ;  /* 0x0000001826197211 */ /* 0x000fe200078e18ff */
[----:B------:R-:W-:Y:S01]  /*1c30*/  CS2R R108, SRZ ;  /* 0x00000000006c7805 */ /* 0x000fe2000001ff00 */
[-C--:B------:R-:W-:Y:S01]  /*1c40*/  LEA R124, P0, R4, R126.reuse, 0x1 ;  /* 0x0000007e047c7211 */ /* 0x080fe200078008ff */
[----:B------:R-:W-:Y:S01]  /*1c50*/  CS2R R110, SRZ ;  /* 0x00000000006e7805 */ /* 0x000fe2000001ff00 */
[----:B------:R-:W-:Y:S01]  /*1c60*/  LEA R26, R38, R25, 0x3 ;  /* 0x00000019261a7211 */ /* 0x000fe200078e18ff */
[----:B------:R-:W-:Y:S01]  /*1c70*/  CS2R R104, SRZ ;  /* 0x0000000000687805 */ /* 0x000fe2000001ff00 */
[C---:B------:R-:W-:Y:S01]  /*1c80*/  LEA R126, P1, R5.reuse, R126, 0x1 ;  /* 0x0000007e057e7211 */ /* 0x040fe200078208ff */
[----:B------:R-:W-:Y:S01]  /*1c90*/  CS2R R106, SRZ ;  /* 0x00000000006a7805 */ /* 0x000fe2000001ff00 */
[-C--:B------:R-:W-:Y:S01]  /*1ca0*/  LEA.HI.X.SX32 R125, R4, R16.reuse, 0x1, P0 ;  /* 0x00000010047d7211 */ /* 0x080fe200000f0eff */
[----:B------:R-:W-:Y:S01]  /*1cb0*/  IMAD R27, R38, 0x8, R26 ;  /* 0x00000008261b7824 */ /* 0x000fe200078e021a */
[----:B------:R-:W-:Y:S01]  /*1cc0*/  LEA.HI.X.SX32 R127, R5, R16, 0x1, P1 ;  /* 0x00000010057f7211 */ /* 0x000fe200008f0eff */
[----:B------:R-:W-:Y:S01]  /*1cd0*/  CS2R R100, SRZ ;  /* 0x0000000000647805 */ /* 0x000fe2000001ff00 */
[----:B------:R-:W-:Y:S01]  /*1ce0*/  LOP3.LUT R16, R50, 0x10, RZ, 0xc0, !PT ;  /* 0x0000001032107812 */ /* 0x000fe200078ec0ff */
[----:B------:R-:W-:Y:S01]  /*1cf0*/  CS2R R102, SRZ ;  /* 0x0000000000667805 */ /* 0x000fe2000001ff00 */
[----:B------:R-:W-:Y:S01]  /*1d00*/  LEA R28, R38, R27, 0x3 ;  /* 0x0000001b261c7211 */ /* 0x000fe200078e18ff */
[----:B------:R-:W-:Y:S01]  /*1d10*/  CS2R R96, SRZ ;  /* 0x0000000000607805 */ /* 0x000fe2000001ff00 */
[----:B------:R-:W-:Y:S01]  /*1d20*/  IADD3 R15, R15, R32, RZ ;  /* 0x000000200f0f7210 */ /* 0x000fe20007ffe0ff */
[----:B------:R-:W-:Y:S01]  /*1d30*/  IMAD R16, R16, 0x20, R33 ;  /* 0x0000002010107824 */ /* 0x000fe200078e0221 */
[-C--:B------:R-:W-:Y:S01]  /*1d40*/  LEA R44, P0, R10, R156.reuse, 0x1 ;  /* 0x0000009c0a2c7211 */ /* 0x080fe200078008ff */
[----:B------:R-:W-:Y:S01]  /*1d50*/  IMAD R29, R38, 0x8, R28 ;  /* 0x00000008261d7824 */ /* 0x000fe200078e021c */
[-C--:B------:R-:W-:Y:S01]  /*1d60*/  LEA R42, P1, R6, R156.reuse, 0x1 ;  /* 0x0000009c062a7211 */ /* 0x080fe200078208ff */
[----:B------:R-:W-:Y:S01]  /*1d70*/  CS2R R98, SRZ ;  /* 0x0000000000627805 */ /* 0x000fe2000001ff00 */
[C---:B------:R-:W-:Y:S01]  /*1d80*/  LEA R40, P2, R7.reuse, R156, 0x1 ;  /* 0x0000009c07287211 */ /* 0x040fe200078408ff */
[----:B------:R-:W-:Y:S01]  /*1d90*/  IMAD R30, R38, 0x8, R29 ;  /* 0x00000008261e7824 */ /* 0x000fe200078e021d */
[-C--:B------:R-:W-:Y:S01]  /*1da0*/  LEA.HI.X.SX32 R45, R10, R36.reuse, 0x1, P0 ;  /* 0x000000240a2d7211 */ /* 0x080fe200000f0eff */
[----:B------:R-:W-:Y:S01]  /*1db0*/  CS2R R92, SRZ ;  /* 0x00000000005c7805 */ /* 0x000fe2000001ff00 */
[----:B------:R-:W-:Y:S01]  /*1dc0*/  LEA.HI.X.SX32 R43, R6, R36, 0x1, P1 ;  /* 0x00000024062b7211 */ /* 0x000fe200008f0eff */
[----:B------:R-:W-:Y:S01]  /*1dd0*/  CS2R R94, SRZ ;  /* 0x00000000005e7805 */ /* 0x000fe2000001ff00 */
[C---:B------:R-:W-:Y:S01]  /*1de0*/  LEA R8, R38.reuse, R30, 0x3 ;  /* 0x0000001e26087211 */ /* 0x040fe200078e18ff */
[----:B------:R-:W-:Y:S01]  /*1df0*/  STL.64 [R1+0xb8], R44 ;  /* 0x0000b82c01007387 */ /* 0x000fe20000100a00 */
[----:B------:R-:W-:Y:S01]  /*1e00*/  LEA.HI.X.SX32 R41, R7, R36, 0x1, P2 ;  /* 0x0000002407297211 */ /* 0x000fe200010f0eff */
[----:B------:R-:W-:Y:S01]  /*1e10*/  CS2R R88, SRZ ;  /* 0x0000000000587805 */ /* 0x000fe2000001ff00 */
[C---:B------:R-:W-:Y:S01]  /*1e20*/  LEA R31, R38.reuse, R8, 0x3 ;  /* 0x00000008261f7211 */ /* 0x040fe200078e18ff */
[----:B------:R0:W-:Y:S01]  /*1e30*/  STL.64 [R1+0xb0], R42 ;  /* 0x0000b02a01007387 */ /* 0x0001e20000100a00 */
[C---:B------:R-:W-:Y:S01]  /*1e40*/  LEA R34, P2, R17.reuse, R156, 0x1 ;  /* 0x0000009c11227211 */ /* 0x040fe200078408ff */
[----:B------:R-:W-:Y:S01]  /*1e50*/  CS2R R90, SRZ ;  /* 0x00000000005a7805 */ /* 0x000fe2000001ff00 */
[C---:B------:R-:W-:Y:S01]  /*1e60*/  LEA R3, R38.reuse, R31, 0x3 ;  /* 0x0000001f26037211 */ /* 0x040fe200078e18ff */
[----:B------:R1:W-:Y:S01]  /*1e70*/  STL.64 [R1+0xa8], R40 ;  /* 0x0000a82801007387 */ /* 0x0003e20000100a00 */
[----:B------:R-:W-:Y:S01]  /*1e80*/  LEA.HI.X.SX32 R35, R17, R36, 0x1, P2 ;  /* 0x0000002411237211 */ /* 0x000fe200010f0eff */
[----:B------:R-:W-:Y:S01]  /*1e90*/  CS2R R84, SRZ ;  /* 0x0000000000547805 */ /* 0x000fe2000001ff00 */
[C---:B------:R-:W-:Y:S01]  /*1ea0*/  LEA R4, R38.reuse, R3, 0x3 ;  /* 0x0000000326047211 */ /* 0x040fe200078e18ff */
[----:B------:R-:W-:Y:S01]  /*1eb0*/  CS2R R86, SRZ ;  /* 0x0000000000567805 */ /* 0x000fe2000001ff00 */
[----:B------:R-:W-:Y:S01]  /*1ec0*/  LOP3.LUT R21, R21, 0x10, R50, 0x78, !PT ;  /* 0x0000001015157812 */ /* 0x000fe200078e7832 */
[----:B------:R-:W-:Y:S01]  /*1ed0*/  CS2R R80, SRZ ;  /* 0x0000000000507805 */ /* 0x000fe2000001ff00 */
[C---:B------:R-:W-:Y:S01]  /*1ee0*/  LEA R5, R38.reuse, R4, 0x3 ;  /* 0x0000000426057211 */ /* 0x040fe200078e18ff */
[----:B------:R-:W-:Y:S01]  /*1ef0*/  CS2R R82, SRZ ;  /* 0x0000000000527805 */ /* 0x000fe2000001ff00 */
[-C--:B0-----:R-:W-:Y:S01]  /*1f00*/  LEA R42, P0, R9, R156.reuse, 0x1 ;  /* 0x0000009c092a7211 */ /* 0x081fe200078008ff */
[----:B------:R-:W-:Y:S01]  /*1f10*/  CS2R R76, SRZ ;  /* 0x00000000004c7805 */ /* 0x000fe2000001ff00 */
[C---:B------:R-:W-:Y:S01]  /*1f20*/  LEA R32, R38.reuse, R5, 0x3 ;  /* 0x0000000526207211 */ /* 0x040fe200078e18ff */
[----:B------:R-:W-:Y:S01]  /*1f30*/  CS2R R78, SRZ ;  /* 0x00000000004e7805 */ /* 0x000fe2000001ff00 */
[----:B-1----:R-:W-:Y:S01]  /*1f40*/  LEA R40, P1, R11, R156, 0x1 ;  /* 0x0000009c0b287211 */ /* 0x002fe200078208ff */
[----:B------:R-:W-:Y:S01]  /*1f50*/  CS2R R72, SRZ ;  /* 0x0000000000487805 */ /* 0x000fe2000001ff00 */
[-C--:B------:R-:W-:Y:S01]  /*1f60*/  LEA.HI.X.SX32 R43, R9, R36.reuse, 0x1, P0 ;  /* 0x00000024092b7211 */ /* 0x080fe200000f0eff */
[C---:B------:R-:W-:Y:S01]  /*1f70*/  IMAD R33, R38.reuse, 0x8, R32 ;  /* 0x0000000826217824 */ /* 0x040fe200078e0220 */
[----:B------:R-:W-:Y:S01]  /*1f80*/  LEA.HI.X.SX32 R41, R11, R36, 0x1, P1 ;  /* 0x000000240b297211 */ /* 0x000fe200008f0eff */
[----:B------:R-:W-:Y:S01]  /*1f90*/  CS2R R74, SRZ ;  /* 0x00000000004a7805 */ /* 0x000fe2000001ff00 */
[----:B------:R-:W-:Y:S01]  /*1fa0*/  CS2R R68, SRZ ;  /* 0x0000000000447805 */ /* 0x000fe2000001ff00 */
[----:B------:R0:W-:Y:S01]  /*1fb0*/  STL.64 [R1+0xa0], R42 ;  /* 0x0000a02a01007387 */ /* 0x0001e20000100a00 */
[C---:B------:R-:W-:Y:S01]  /*1fc0*/  LEA R6, R38.reuse, R33, 0x3 ;  /* 0x0000002126067211 */ /* 0x040fe200078e18ff */
[----:B------:R-:W-:Y:S01]  /*1fd0*/  CS2R R70, SRZ ;  /* 0x0000000000467805 */ /* 0x000fe2000001ff00 */
[----:B------:R-:W-:Y:S01]  /*1fe0*/  CS2R R64, SRZ ;  /* 0x0000000000407805 */ /* 0x000fe2000001ff00 */
[----:B------:R1:W-:Y:S01]  /*1ff0*/  STL.64 [R1+0x98], R40 ;  /* 0x0000982801007387 */ /* 0x0003e20000100a00 */
[----:B------:R-:W-:Y:S01]  /*2000*/  CS2R R66, SRZ ;  /* 0x0000000000427805 */ /* 0x000fe2000001ff00 */
[----:B------:R-:W-:Y:S01]  /*2010*/  IMAD R7, R38, 0x8, R6 ;  /* 0x0000000826077824 */ /* 0x000fe200078e0206 */
[----:B------:R-:W-:Y:S01]  /*2020*/  CS2R R60, SRZ ;  /* 0x00000000003c7805 */ /* 0x000fe2000001ff00 */
[----:B------:R2:W-:Y:S01]  /*2030*/  STL.64 [R1+0x90], R34 ;  /* 0x0000902201007387 */ /* 0x0005e20000100a00 */
[----:B------:R-:W-:Y:S01]  /*2040*/  CS2R R62, SRZ ;  /* 0x00000000003e7805 */ /* 0x000fe2000001ff00 */
[----:B------:R-:W-:-:S02]  /*2050*/  LOP3.LUT R252, R16, 0x20, RZ, 0x3c, !PT ;  /* 0x0000002010fc7812 */ /* 0x000fc400078e3cff */
[----:B------:R-:W-:Y:S02]  /*2060*/  LEA R9, R38, R7, 0x3 ;  /* 0x0000000726097211 */ /* 0x000fe400078e18ff */
[-C--:B0-----:R-:W-:Y:S02]  /*2070*/  LEA R42, P0, R18, R156.reuse, 0x1 ;  /* 0x0000009c122a7211 */ /* 0x081fe400078008ff */
[C---:B-1----:R-:W-:Y:S01]  /*2080*/  LEA R40, P1, R19.reuse, R156, 0x1 ;  /* 0x0000009c13287211 */ /* 0x042fe200078208ff */
[----:B------:R-:W-:Y:S01]  /*2090*/  IMAD R10, R38, 0x8, R9 ;  /* 0x00000008260a7824 */ /* 0x000fe200078e0209 */
[----:B------:R-:W-:Y:S02]  /*20a0*/  LEA.HI.X.SX32 R43, R18, R36, 0x1, P0 ;  /* 0x00000024122b7211 */ /* 0x000fe400000f0eff */
[C---:B--2---:R-:W-:Y:S02]  /*20b0*/  LEA R34, P2, R20.reuse, R156, 0x1 ;  /* 0x0000009c14227211 */ /* 0x044fe400078408ff */
[-C--:B------:R-:W-:Y:S01]  /*20c0*/  LEA.HI.X.SX32 R41, R19, R36.reuse, 0x1, P1 ;  /* 0x0000002413297211 */ /* 0x080fe200008f0eff */
[----:B------:R-:W-:Y:S01]  /*20d0*/  STL.64 [R1+0x88], R42 ;  /* 0x0000882a01007387 */ /* 0x000fe20000100a00 */
[----:B------:R-:W-:-:S02]  /*20e0*/  LEA.HI.X.SX32 R35, R20, R36, 0x1, P2 ;  /* 0x0000002414237211 */ /* 0x000fc400010f0eff */
[----:B------:R-:W-:Y:S01]  /*20f0*/  LEA R11, R38, R10, 0x3 ;  /* 0x0000000a260b7211 */ /* 0x000fe200078e18ff */
[----:B------:R0:W-:Y:S01]  /*2100*/  STL.64 [R1+0x80], R40 ;  /* 0x0000802801007387 */ /* 0x0001e20000100a00 */
[----:B------:R-:W-:-:S03]  /*2110*/  LEA R18, P2, R24, R156, 0x1 ;  /* 0x0000009c18127211 */ /* 0x000fc600078408ff */
[----:B------:R1:W-:Y:S01]  /*2120*/  STL.64 [R1+0x78], R34 ;  /* 0x0000782201007387 */ /* 0x0003e20000100a00 */
[----:B------:R-:W-:Y:S01]  /*2130*/  LEA.HI.X.SX32 R19, R24, R36, 0x1, P2 ;  /* 0x0000002418137211 */ /* 0x000fe200010f0eff */
[----:B------:R-:W-:-:S04]  /*2140*/  IMAD R17, R38, 0x8, R11 ;  /* 0x0000000826117824 */ /* 0x000fc800078e020b */
[----:B------:R2:W-:Y:S01]  /*2150*/  STL.64 [R1+0x60], R18 ;  /* 0x0000601201007387 */ /* 0x0005e20000100a00 */
[CC--:B0-----:R-:W-:Y:S02]  /*2160*/  LEA R40, P0, R22.reuse, R156.reuse, 0x1 ;  /* 0x0000009c16287211 */ /* 0x0c1fe400078008ff */
[C---:B-1----:R-:W-:Y:S02]  /*2170*/  LEA R34, P1, R23.reuse, R156, 0x1 ;  /* 0x0000009c17227211 */ /* 0x042fe400078208ff */
[-C--:B------:R-:W-:Y:S02]  /*2180*/  LEA.HI.X.SX32 R41, R22, R36.reuse, 0x1, P0 ;  /* 0x0000002416297211 */ /* 0x080fe400000f0eff */
[----:B------:R-:W-:Y:S02]  /*2190*/  LEA.HI.X.SX32 R35, R23, R36, 0x1, P1 ;  /* 0x0000002417237211 */ /* 0x000fe400008f0eff */
[----:B--2---:R-:W-:Y:S01]  /*21a0*/  LEA R18, R38, R17, 0x3 ;  /* 0x0000001126127211 */ /* 0x004fe200078e18ff */
[----:B------:R0:W-:Y:S01]  /*21b0*/  STL.64 [R1+0x70], R40 ;  /* 0x0000702801007387 */ /* 0x0001e20000100a00 */
[----:B------:R-:W-:-:S03]  /*21c0*/  LEA R22, P2, R27, R156, 0x1 ;  /* 0x0000009c1b167211 */ /* 0x000fc600078408ff */
[----:B------:R1:W-:Y:S01]  /*21d0*/  STL.64 [R1+0x68], R34 ;  /* 0x0000682201007387 */ /* 0x0003e20000100a00 */
[----:B------:R-:W-:Y:S01]  /*21e0*/  IMAD R19, R38, 0x8, R18 ;  /* 0x0000000826137824 */ /* 0x000fe200078e0212 */
[----:B------:R-:W-:Y:S02]  /*21f0*/  LEA.HI.X.SX32 R23, R27, R36, 0x1, P2 ;  /* 0x000000241b177211 */ /* 0x000fe400010f0eff */
[-C--:B------:R-:W-:Y:S02]  /*2200*/  LEA R24, P2, R30, R156.reuse, 0x1 ;  /* 0x0000009c1e187211 */ /* 0x080fe400078408ff */
[----:B------:R-:W-:Y:S02]  /*2210*/  LEA R20, R38, R19, 0x3 ;  /* 0x0000001326147211 */ /* 0x000fe400078e18ff */
[-C--:B0-----:R-:W-:Y:S02]  /*2220*/  LEA R40, P0, R25, R156.reuse, 0x1 ;  /* 0x0000009c19287211 */ /* 0x081fe400078008ff */
[----:B-1----:R-:W-:-:S02]  /*2230*/  LEA R34, P1, R26, R156, 0x1 ;  /* 0x0000009c1a227211 */ /* 0x002fc400078208ff */
[-C--:B------:R-:W-:Y:S02]  /*2240*/  LEA.HI.X.SX32 R41, R25, R36.reuse, 0x1, P0 ;  /* 0x0000002419297211 */ /* 0x080fe400000f0eff */
[-C--:B------:R-:W-:Y:S02]  /*2250*/  LEA.HI.X.SX32 R35, R26, R36.reuse, 0x1, P1 ;  /* 0x000000241a237211 */ /* 0x080fe400008f0eff */
[----:B------:R-:W-:Y:S01]  /*2260*/  LEA.HI.X.SX32 R25, R30, R36, 0x1, P2 ;  /* 0x000000241e197211 */ /* 0x000fe200010f0eff */
[----:B------:R0:W-:Y:S01]  /*2270*/  STL.64 [R1+0x58], R40 ;  /* 0x0000582801007387 */ /* 0x0001e20000100a00 */
[----:B------:R-:W-:-:S03]  /*2280*/  LEA R26, P2, R3, R156, 0x1 ;  /* 0x0000009c031a7211 */ /* 0x000fc600078408ff */
[----:B------:R1:W-:Y:S01]  /*2290*/  STL.64 [R1+0x50], R34 ;  /* 0x0000502201007387 */ /* 0x0003e20000100a00 */
[----:B------:R-:W-:-:S03]  /*22a0*/  LEA.HI.X.SX32 R27, R3, R36, 0x1, P2 ;  /* 0x00000024031b7211 */ /* 0x000fc600010f0eff */
[----:B------:R2:W-:Y:S01]  /*22b0*/  STL.64 [R1+0x48], R22 ;  /* 0x0000481601007387 */ /* 0x0005e20000100a00 */
[CC--:B0-----:R-:W-:Y:S02]  /*22c0*/  LEA R40, P0, R28.reuse, R156.reuse, 0x1 ;  /* 0x0000009c1c287211 */ /* 0x0c1fe400078008ff */
[C---:B-1----:R-:W-:Y:S02]  /*22d0*/  LEA R34, P1, R29.reuse, R156, 0x1 ;  /* 0x0000009c1d227211 */ /* 0x042fe400078208ff */
[-C--:B------:R-:W-:Y:S01]  /*22e0*/  LEA.HI.X.SX32 R41, R28, R36.reuse, 0x1, P0 ;  /* 0x000000241c297211 */ /* 0x080fe200000f0eff */
[----:B--2---:R-:W-:Y:S01]  /*22f0*/  IMAD R22, R38, 0x8, R20 ;  /* 0x0000000826167824 */ /* 0x004fe200078e0214 */
[----:B------:R-:W-:-:S03]  /*2300*/  LEA.HI.X.SX32 R35, R29, R36, 0x1, P1 ;  /* 0x000000241d237211 */ /* 0x000fc600008f0eff */
[----:B------:R0:W-:Y:S01]  /*2310*/  STL.64 [R1+0x40], R40 ;  /* 0x0000402801007387 */ /* 0x0001e20000100a00 */
[C---:B------:R-:W-:Y:S02]  /*2320*/  LEA R28, P1, R31.reuse, R156, 0x1 ;  /* 0x0000009c1f1c7211 */ /* 0x040fe400078208ff */
[----:B------:R-:W-:Y:S01]  /*2330*/  LEA R23, R38, R22, 0x3 ;  /* 0x0000001626177211 */ /* 0x000fe200078e18ff */
[----:B------:R1:W-:Y:S01]  /*2340*/  STL.64 [R1+0x38], R34 ;  /* 0x0000382201007387 */ /* 0x0003e20000100a00 */
[----:B------:R-:W-:-:S03]  /*2350*/  LEA.HI.X.SX32 R29, R31, R36, 0x1, P1 ;  /* 0x000000241f1d7211 */ /* 0x000fc600008f0eff */
[----:B------:R2:W-:Y:S01]  /*2360*/  STL.64 [R1+0x30], R24 ;  /* 0x0000301801007387 */ /* 0x0005e20000100a00 */
[----:B0-----:R-:W-:Y:S01]  /*2370*/  IMAD.MOV.U32 R40, RZ, RZ, c[0x0][0x1a4] ;  /* 0x00006900ff287624 */ /* 0x001fe200078e00ff */
[----:B-1----:R-:W-:-:S03]  /*2380*/  LEA R34, P0, R8, R156, 0x1 ;  /* 0x0000009c08227211 */ /* 0x002fc600078008ff */
[----:B------:R-:W-:Y:S01]  /*2390*/  IMAD.WIDE R54, R40, 0x2, R124 ;  /* 0x0000000228367825 */ /* 0x000fe200078e027c */
[----:B------:R-:W-:-:S03]  /*23a0*/  LEA.HI.X.SX32 R35, R8, R36, 0x1, P0 ;  /* 0x0000002408237211 */ /* 0x000fc600000f0eff */
[----:B--2---:R-:W-:Y:S01]  /*23b0*/  IMAD R24, R38, 0x8, R23 ;  /* 0x0000000826187824 */ /* 0x004fe200078e0217 */
[----:B------:R-:W-:Y:S01]  /*23c0*/  LEA R30, P0, R4, R156, 0x1 ;  /* 0x0000009c041e7211 */ /* 0x000fe200078008ff */
[----:B------:R-:W-:Y:S01]  /*23d0*/  IMAD.WIDE R52, R40, 0x2, R126 ;  /* 0x0000000228347825 */ /* 0x000fe200078e027e */
[----:B------:R0:W-:Y:S02]  /*23e0*/  STL.64 [R1+0x28], R34 ;  /* 0x0000282201007387 */ /* 0x0001e40000100a00 */
[----:B------:R-:W-:Y:S01]  /*23f0*/  LEA R3, R38, R24, 0x3 ;  /* 0x0000001826037211 */ /* 0x000fe200078e18ff */
[----:B------:R-:W-:Y:S01]  /*2400*/  IMAD R25, R40, 0x5, RZ ;  /* 0x0000000528197824 */ /* 0x000fe200078e02ff */
[----:B------:R-:W-:Y:S01]  /*2410*/  LEA.HI.X.SX32 R31, R4, R36, 0x1, P0 ;  /* 0x00000024041f7211 */ /* 0x000fe200000f0eff */
[----:B------:R1:W-:Y:S01]  /*2420*/  STL.64 [R1+0x20], R28 ;  /* 0x0000201c01007387 */ /* 0x0003e20000100a00 */
[----:B------:R-:W-:Y:S01]  /*2430*/  LEA R248, P0, R33, R156, 0x1 ;  /* 0x0000009c21f87211 */ /* 0x000fe200078008ff */
[----:B------:R-:W-:-:S02]  /*2440*/  IMAD R8, R38, 0x8, R3 ;  /* 0x0000000826087824 */ /* 0x000fc400078e0203 */
[----:B------:R2:W-:Y:S01]  /*2450*/  STL.64 [R1+0x18], R26 ;  /* 0x0000181a01007387 */ /* 0x0005e20000100a00 */
[----:B------:R-:W-:Y:S01]  /*2460*/  LEA.HI.X.SX32 R249, R33, R36, 0x1, P0 ;  /* 0x0000002421f97211 */ /* 0x000fe200000f0eff */
[----:B------:R-:W-:Y:S01]  /*2470*/  IMAD R33, R40, 0x3, RZ ;  /* 0x0000000328217824 */ /* 0x000fe200078e02ff */
[----:B------:R-:W-:Y:S01]  /*2480*/  LEA R4, R38, R8, 0x3 ;  /* 0x0000000826047211 */ /* 0x000fe200078e18ff */
[----:B------:R3:W-:Y:S01]  /*2490*/  STL.64 [R1+0x10], R30 ;  /* 0x0000101e01007387 */ /* 0x0007e20000100a00 */
[-C--:B------:R-:W-:Y:S01]  /*24a0*/  LEA R236, P0, R9, R156.reuse, 0x1 ;  /* 0x0000009c09ec7211 */ /* 0x080fe200078008ff */
[C---:B0-----:R-:W-:Y:S01]  /*24b0*/  IMAD R34, R40.reuse, 0x12, RZ ;  /* 0x0000001228227824 */ /* 0x041fe200078e02ff */
[----:B-1----:R-:W-:Y:S01]  /*24c0*/  LEA R28, P1, R5, R156, 0x1 ;  /* 0x0000009c051c7211 */ /* 0x002fe200078208ff */
[C---:B------:R-:W-:Y:S01]  /*24d0*/  IMAD R35, R40.reuse, 0x13, RZ ;  /* 0x0000001328237824 */ /* 0x040fe200078e02ff */
[-C--:B------:R-:W-:Y:S01]  /*24e0*/  LEA.HI.X.SX32 R237, R9, R36.reuse, 0x1, P0 ;  /* 0x0000002409ed7211 */ /* 0x080fe200000f0eff */
[----:B------:R-:W-:Y:S01]  /*24f0*/  IMAD R37, R40, 0x14, RZ ;  /* 0x0000001428257824 */ /* 0x000fe200078e02ff */
[----:B------:R-:W-:Y:S01]  /*2500*/  LEA.HI.X.SX32 R29, R5, R36, 0x1, P1 ;  /* 0x00000024051d7211 */ /* 0x000fe200008f0eff */
[----:B------:R-:W-:Y:S01]  /*2510*/  IMAD R5, R38, 0x8, R4 ;  /* 0x0000000826057824 */ /* 0x000fe200078e0204 */
[-C--:B--2---:R-:W-:Y:S01]  /*2520*/  LEA R26, P2, R32, R156.reuse, 0x1 ;  /* 0x0000009c201a7211 */ /* 0x084fe200078408ff */
[----:B------:R-:W-:Y:S01]  /*2530*/  IMAD R39, R40, 0x16, RZ ;  /* 0x0000001628277824 */ /* 0x000fe200078e02ff */
[----:B------:R-:W-:Y:S01]  /*2540*/  LEA R244, P1, R6, R156, 0x1 ;  /* 0x0000009c06f47211 */ /* 0x000fe200078208ff */
[----:B------:R0:W-:Y:S01]  /*2550*/  STL.64 [R1+0x8], R28 ;  /* 0x0000081c01007387 */ /* 0x0001e20000100a00 */
[-C--:B------:R-:W-:Y:S01]  /*2560*/  LEA.HI.X.SX32 R27, R32, R36.reuse, 0x1, P2 ;  /* 0x00000024201b7211 */ /* 0x080fe200010f0eff */
[----:B---3--:R-:W-:Y:S01]  /*2570*/  IMAD R30, R40, 0xf, RZ ;  /* 0x0000000f281e7824 */ /* 0x008fe200078e02ff */
[----:B------:R-:W-:Y:S01]  /*2580*/  LEA.HI.X.SX32 R245, R6, R36, 0x1, P1 ;  /* 0x0000002406f57211 */ /* 0x000fe200008f0eff */
[----:B------:R-:W-:Y:S01]  /*2590*/  IMAD R32, R40, 0x11, RZ ;  /* 0x0000001128207824 */ /* 0x000fe200078e02ff */
[C---:B------:R-:W-:Y:S01]  /*25a0*/  LEA R240, P2, R7.reuse, R156, 0x1 ;  /* 0x0000009c07f07211 */ /* 0x040fe200078408ff */
[----:B------:R1:W-:Y:S01]  /*25b0*/  STL.64 [R1], R26 ;  /* 0x0000001a01007387 */ /* 0x0003e20000100a00 */
[----:B------:R-:W-:Y:S01]  /*25c0*/  LEA R6, R38, R5, 0x3 ;  /* 0x0000000526067211 */ /* 0x000fe200078e18ff */
[----:B------:R-:W-:Y:S01]  /*25d0*/  IMAD R41, R40, 0x17, RZ ;  /* 0x0000001728297824 */ /* 0x000fe200078e02ff */
[----:B------:R-:W-:Y:S01]  /*25e0*/  LEA.HI.X.SX32 R241, R7, R36, 0x1, P2 ;  /* 0x0000002407f17211 */ /* 0x000fe200010f0eff */
[----:B------:R-:W-:Y:S01]  /*25f0*/  STL.64 [R1+0x2a8], R54 ;  /* 0x0002a83601007387 */ /* 0x000fe20000100a00 */
[-C--:B------:R-:W-:Y:S01]  /*2600*/  LEA R232, P1, R10, R156.reuse, 0x1 ;  /* 0x0000009c0ae87211 */ /* 0x080fe200078208ff */
[----:B------:R-:W-:Y:S01]  /*2610*/  IMAD R7, R38, 0x8, R6 ;  /* 0x0000000826077824 */ /* 0x000fe200078e0206 */
[C---:B------:R-:W-:Y:S01]  /*2620*/  LEA R228, P2, R11.reuse, R156, 0x1 ;  /* 0x0000009c0be47211 */ /* 0x040fe200078408ff */
[----:B------:R2:W-:Y:S01]  /*2630*/  STL.64 [R1+0x2a0], R52 ;  /* 0x0002a03401007387 */ /* 0x0005e20000100a00 */
[-C--:B------:R-:W-:Y:S01]  /*2640*/  LEA.HI.X.SX32 R233, R10, R36.reuse, 0x1, P1 ;  /* 0x000000240ae97211 */ /* 0x080fe200008f0eff */
[----:B0-----:R-:W-:Y:S01]  /*2650*/  IMAD R28, R40, 0xe, RZ ;  /* 0x0000000e281c7824 */ /* 0x001fe200078e02ff */
[----:B------:R-:W-:Y:S01]  /*2660*/  LEA R9, R38, R7, 0x3 ;  /* 0x0000000726097211 */ /* 0x000fe200078e18ff */
[C---:B-1----:R-:W-:Y:S01]  /*2670*/  IMAD R26, R40.reuse, 0xc, RZ ;  /* 0x0000000c281a7824 */ /* 0x042fe200078e02ff */
[----:B------:R-:W-:Y:S01]  /*2680*/  LEA.HI.X.SX32 R229, R11, R36, 0x1, P2 ;  /* 0x000000240be57211 */ /* 0x000fe200010f0eff */
[----:B------:R-:W-:Y:S01]  /*2690*/  IMAD R27, R40, 0xd, RZ ;  /* 0x0000000d281b7824 */ /* 0x000fe200078e02ff */
[CC--:B------:R-:W-:Y:S01]  /*26a0*/  LEA R224, P0, R17.reuse, R156.reuse, 0x1 ;  /* 0x0000009c11e07211 */ /* 0x0c0fe200078008ff */
[----:B------:R-:W-:Y:S01]  /*26b0*/  IMAD R10, R38, 0x8, R9 ;  /* 0x00000008260a7824 */ /* 0x000fe200078e0209 */
[----:B------:R-:W-:Y:S01]  /*26c0*/  LEA R220, P1, R18, R156, 0x1 ;  /* 0x0000009c12dc7211 */ /* 0x000fe200078208ff */
[----:B------:R-:W-:Y:S01]  /*26d0*/  IMAD R42, R40, 0x18, RZ ;  /* 0x00000018282a7824 */ /* 0x000fe200078e02ff */
[----:B------:R-:W-:Y:S01]  /*26e0*/  LEA.HI.X.SX32 R225, R17, R36, 0x1, P0 ;  /* 0x0000002411e17211 */ /* 0x000fe200000f0eff */
[----:B--2---:R-:W-:Y:S01]  /*26f0*/  IMAD.WIDE R52, R33, 0x2, R124 ;  /* 0x0000000221347825 */ /* 0x004fe200078e027c */
[----:B------:R-:W-:-:S02]  /*2700*/  LEA R11, R38, R10, 0x3 ;  /* 0x0000000a260b7211 */ /* 0x000fc400078e18ff */
[----:B------:R-:W-:Y:S01]  /*2710*/  LEA.HI.X.SX32 R221, R18, R36, 0x1, P1 ;  /* 0x0000002412dd7211 */ /* 0x000fe200008f0eff */
[----:B------:R-:W-:Y:S01]  /*2720*/  IMAD R43, R40, 0x19, RZ ;  /* 0x00000019282b7824 */ /* 0x000fe200078e02ff */
[CC--:B------:R-:W-:Y:S01]  /*2730*/  LEA R216, P2, R19.reuse, R156.reuse, 0x1 ;  /* 0x0000009c13d87211 */ /* 0x0c0fe200078408ff */
[----:B------:R-:W-:Y:S01]  /*2740*/  IMAD R17, R38, 0x8, R11 ;  /* 0x0000000826117824 */ /* 0x000fe200078e020b */
[----:B------:R-:W-:Y:S01]  /*2750*/  LEA R208, P1, R22, R156, 0x1 ;  /* 0x0000009c16d07211 */ /* 0x000fe200078208ff */
[C---:B------:R-:W-:Y:S01]  /*2760*/  IMAD R44, R40.reuse, 0x1a, RZ ;  /* 0x0000001a282c7824 */ /* 0x040fe200078e02ff */
[-C--:B------:R-:W-:Y:S01]  /*2770*/  LEA.HI.X.SX32 R217, R19, R36.reuse, 0x1, P2 ;  /* 0x0000002413d97211 */ /* 0x080fe200010f0eff */
[----:B------:R-:W-:Y:S01]  /*2780*/  IMAD R45, R40, 0x1b, RZ ;  /* 0x0000001b282d7824 */ /* 0x000fe200078e02ff */
[----:B------:R-:W-:Y:S01]  /*2790*/  LEA R18, R38, R17, 0x3 ;  /* 0x0000001126127211 */ /* 0x000fe200078e18ff */
[----:B------:R-:W-:Y:S01]  /*27a0*/  IMAD R46, R40, 0x1c, RZ ;  /* 0x0000001c282e7824 */ /* 0x000fe200078e02ff */
[----:B------:R-:W-:Y:S01]  /*27b0*/  LEA.HI.X.SX32 R209, R22, R36, 0x1, P1 ;  /* 0x0000002416d17211 */ /* 0x000fe200008f0eff */
[----:B------:R-:W-:Y:S01]  /*27c0*/  IMAD R47, R40, 0x1d, RZ ;  /* 0x0000001d282f7824 */ /* 0x000fe200078e02ff */
[-C--:B------:R-:W-:Y:S01]  /*27d0*/  LEA R212, P0, R20, R156.reuse, 0x1 ;  /* 0x0000009c14d47211 */ /* 0x080fe200078008ff */
[----:B------:R-:W-:Y:S01]  /*27e0*/  IMAD R19, R38, 0x8, R18 ;  /* 0x0000000826137824 */ /* 0x000fe200078e0212 */
[-C--:B------:R-:W-:Y:S01]  /*27f0*/  LEA R204, P2, R23, R156.reuse, 0x1 ;  /* 0x0000009c17cc7211 */ /* 0x080fe200078408ff */
[C---:B------:R-:W-:Y:S01]  /*2800*/  IMAD R48, R40.reuse, 0x1e, RZ ;  /* 0x0000001e28307824 */ /* 0x040fe200078e02ff */
[----:B------:R-:W-:Y:S01]  /*2810*/  LEA R196, P1, R3, R156, 0x1 ;  /* 0x0000009c03c47211 */ /* 0x000fe200078208ff */
[----:B------:R-:W-:Y:S01]  /*2820*/  IMAD R49, R40, 0x1f, RZ ;  /* 0x0000001f28317824 */ /* 0x000fe200078e02ff */
[----:B------:R-:W-:-:S02]  /*2830*/  LEA.HI.X.SX32 R213, R20, R36, 0x1, P0 ;  /* 0x0000002414d57211 */ /* 0x000fc400000f0eff */
[-C--:B------:R-:W-:Y:S02]  /*2840*/  LEA.HI.X.SX32 R205, R23, R36.reuse, 0x1, P2 ;  /* 0x0000002417cd7211 */ /* 0x080fe400010f0eff */
[----:B------:R-:W-:Y:S02]  /*2850*/  LEA.HI.X.SX32 R197, R3, R36, 0x1, P1 ;  /* 0x0000002403c57211 */ /* 0x000fe400008f0eff */
[-C--:B------:R-:W-:Y:S02]  /*2860*/  LEA R200, P0, R24, R156.reuse, 0x1 ;  /* 0x0000009c18c87211 */ /* 0x080fe400078008ff */
[----:B------:R-:W-:Y:S02]  /*2870*/  LEA R192, P2, R8, R156, 0x1 ;  /* 0x0000009c08c07211 */ /* 0x000fe400078408ff */
[----:B------:R-:W-:Y:S02]  /*2880*/  LEA R3, R38, R19, 0x3 ;  /* 0x0000001326037211 */ /* 0x000fe400078e18ff */
[-C--:B------:R-:W-:Y:S01]  /*2890*/  LEA.HI.X.SX32 R201, R24, R36.reuse, 0x1, P0 ;  /* 0x0000002418c97211 */ /* 0x080fe200000f0eff */
[----:B------:R-:W-:Y:S01]  /*28a0*/  IMAD.MOV.U32 R24, RZ, RZ, -0x800000 ;  /* 0xff800000ff187424 */ /* 0x000fe200078e00ff */
[----:B------:R-:W-:Y:S01]  /*28b0*/  LEA.HI.X.SX32 R193, R8, R36, 0x1, P2 ;  /* 0x0000002408c17211 */ /* 0x000fe200010f0eff */
[----:B------:R-:W-:Y:S01]  /*28c0*/  IMAD R8, R38, 0x8, R3 ;  /* 0x0000000826087824 */ /* 0x000fe200078e0203 */
[----:B------:R-:W-:-:S02]  /*28d0*/  LEA R188, P0, R4, R156, 0x1 ;  /* 0x0000009c04bc7211 */ /* 0x000fc400078008ff */
[C---:B------:R-:W-:Y:S02]  /*28e0*/  LEA R186, P1, R5.reuse, R156, 0x1 ;  /* 0x0000009c05ba7211 */ /* 0x040fe400078208ff */
[----:B------:R-:W-:Y:S02]  /*28f0*/  LEA.HI.X.SX32 R189, R4, R36, 0x1, P0 ;  /* 0x0000002404bd7211 */ /* 0x000fe400000f0eff */
[----:B------:R-:W-:Y:S02]  /*2900*/  LEA R4, R38, R8, 0x3 ;  /* 0x0000000826047211 */ /* 0x000fe400078e18ff */
[----:B------:R-:W-:Y:S02]  /*2910*/  LEA.HI.X.SX32 R187, R5, R36, 0x1, P1 ;  /* 0x0000002405bb7211 */ /* 0x000fe400008f0eff */
[-C--:B------:R-:W-:Y:S01]  /*2920*/  LEA R184, P2, R6, R156.reuse, 0x1 ;  /* 0x0000009c06b87211 */ /* 0x080fe200078408ff */
[----:B------:R-:W-:Y:S01]  /*2930*/  IMAD R5, R38, 0x8, R4 ;  /* 0x0000000826057824 */ /* 0x000fe200078e0204 */
[----:B------:R-:W-:-:S02]  /*2940*/  LEA R182, P0, R7, R156, 0x1 ;  /* 0x0000009c07b67211 */ /* 0x000fc400078008ff */
[-C--:B------:R-:W-:Y:S02]  /*2950*/  LEA.HI.X.SX32 R185, R6, R36.reuse, 0x1, P2 ;  /* 0x0000002406b97211 */ /* 0x080fe400010f0eff */
[C---:B------:R-:W-:Y:S02]  /*2960*/  LEA R6, R38.reuse, R5, 0x3 ;  /* 0x0000000526067211 */ /* 0x040fe400078e18ff */
[----:B------:R-:W-:Y:S02]  /*2970*/  LEA.HI.X.SX32 R183, R7, R36, 0x1, P0 ;  /* 0x0000002407b77211 */ /* 0x000fe400000f0eff */
[CC--:B------:R-:W-:Y:S01]  /*2980*/  LEA R180, P1, R9.reuse, R156.reuse, 0x1 ;  /* 0x0000009c09b47211 */ /* 0x0c0fe200078208ff */
[----:B------:R-:W-:Y:S01]  /*2990*/  IMAD R7, R38, 0x8, R6 ;  /* 0x0000000826077824 */ /* 0x000fe200078e0206 */
[----:B------:R-:W-:Y:S02]  /*29a0*/  LEA R178, P2, R10, R156, 0x1 ;  /* 0x0000009c0ab27211 */ /* 0x000fe400078408ff */
[----:B------:R-:W-:-:S02]  /*29b0*/  LEA.HI.X.SX32 R181, R9, R36, 0x1, P1 ;  /* 0x0000002409b57211 */ /* 0x000fc400008f0eff */
[C---:B------:R-:W-:Y:S02]  /*29c0*/  LEA R174, P1, R17.reuse, R156, 0x1 ;  /* 0x0000009c11ae7211 */ /* 0x040fe400078208ff */
[----:B------:R-:W-:Y:S02]  /*29d0*/  LEA R9, R38, R7, 0x3 ;  /* 0x0000000726097211 */ /* 0x000fe400078e18ff */
[-C--:B------:R-:W-:Y:S02]  /*29e0*/  LEA.HI.X.SX32 R179, R10, R36.reuse, 0x1, P2 ;  /* 0x000000240ab37211 */ /* 0x080fe400010f0eff */
[----:B------:R-:W-:Y:S01]  /*29f0*/  LEA.HI.X.SX32 R175, R17, R36, 0x1, P1 ;  /* 0x0000002411af7211 */ /* 0x000fe200008f0eff */
[----:B------:R-:W-:Y:S01]  /*2a00*/  IMAD R10, R38, 0x8, R9 ;  /* 0x00000008260a7824 */ /* 0x000fe200078e0209 */
[-C--:B------:R-:W-:Y:S01]  /*2a10*/  LEA R176, P0, R11, R156.reuse, 0x1 ;  /* 0x0000009c0bb07211 */ /* 0x080fe200078008ff */
[----:B------:R-:W-:Y:S01]  /*2a20*/  IMAD.MOV.U32 R17, RZ, RZ, RZ ;  /* 0x000000ffff117224 */ /* 0x000fe200078e00ff */
[----:B------:R-:W-:-:S02]  /*2a30*/  LEA R172, P2, R18, R156, 0x1 ;  /* 0x0000009c12ac7211 */ /* 0x000fc400078408ff */
[----:B------:R-:W-:Y:S02]  /*2a40*/  LEA R166, P1, R3, R156, 0x1 ;  /* 0x0000009c03a67211 */ /* 0x000fe400078208ff */
[-C--:B------:R-:W-:Y:S01]  /*2a50*/  LEA.HI.X.SX32 R177, R11, R36.reuse, 0x1, P0 ;  /* 0x000000240bb17211 */ /* 0x080fe200000f0eff */
[----:B------:R-:W-:Y:S01]  /*2a60*/  IMAD.MOV.U32 R11, RZ, RZ, 0x3f800000 ;  /* 0x3f800000ff0b7424 */ /* 0x000fe200078e00ff */
[-C--:B------:R-:W-:Y:S01]  /*2a70*/  LEA.HI.X.SX32 R173, R18, R36.reuse, 0x1, P2 ;  /* 0x0000002412ad7211 */ /* 0x080fe200010f0eff */
[----:B------:R-:W-:Y:S01]  /*2a80*/  IMAD R18, R40, 0xa, RZ ;  /* 0x0000000a28127824 */ /* 0x000fe200078e02ff */
[----:B------:R-:W-:Y:S02]  /*2a90*/  LEA.HI.X.SX32 R167, R3, R36, 0x1, P1 ;  /* 0x0000002403a77211 */ /* 0x000fe400008f0eff */
[-C--:B------:R-:W-:Y:S02]  /*2aa0*/  LEA R170, P0, R19, R156.reuse, 0x1 ;  /* 0x0000009c13aa7211 */ /* 0x080fe400078008ff */
[----:B------:R-:W-:-:S02]  /*2ab0*/  LEA R164, P2, R8, R156, 0x1 ;  /* 0x0000009c08a47211 */ /* 0x000fc400078408ff */
[----:B------:R-:W-:Y:S02]  /*2ac0*/  LEA R3, R38, R10, 0x3 ;  /* 0x0000000a26037211 */ /* 0x000fe400078e18ff */
[-C--:B------:R-:W-:Y:S01]  /*2ad0*/  LEA.HI.X.SX32 R171, R19, R36.reuse, 0x1, P0 ;  /* 0x0000002413ab7211 */ /* 0x080fe200000f0eff */
[----:B------:R-:W-:Y:S01]  /*2ae0*/  IMAD R19, R40, 0xb, RZ ;  /* 0x0000000b28137824 */ /* 0x000fe200078e02ff */
[----:B------:R-:W-:Y:S01]  /*2af0*/  LEA.HI.X.SX32 R165, R8, R36, 0x1, P2 ;  /* 0x0000002408a57211 */ /* 0x000fe200010f0eff */
[----:B------:R-:W-:Y:S01]  /*2b00*/  IMAD R8, R38, 0x8, R3 ;  /* 0x0000000826087824 */ /* 0x000fe200078e0203 */
[CC--:B------:R-:W-:Y:S02]  /*2b10*/  LEA R162, P0, R4.reuse, R156.reuse, 0x1 ;  /* 0x0000009c04a27211 */ /* 0x0c0fe400078008ff */
[----:B------:R-:W-:Y:S02]  /*2b20*/  LEA R160, P1, R5, R156, 0x1 ;  /* 0x0000009c05a07211 */ /* 0x000fe400078208ff */
[----:B------:R-:W-:-:S02]  /*2b30*/  LEA.HI.X.SX32 R163, R4, R36, 0x1, P0 ;  /* 0x0000002404a37211 */ /* 0x000fc400000f0eff */
[----:B------:R-:W-:Y:S02]  /*2b40*/  LEA R4, R38, R8, 0x3 ;  /* 0x0000000826047211 */ /* 0x000fe400078e18ff */
[----:B------:R-:W-:Y:S02]  /*2b50*/  LEA.HI.X.SX32 R161, R5, R36, 0x1, P1 ;  /* 0x0000002405a17211 */ /* 0x000fe400008f0eff */
[-C--:B------:R-:W-:Y:S01]  /*2b60*/  LEA R128, P2, R6, R156.reuse, 0x1 ;  /* 0x0000009c06807211 */ /* 0x080fe200078408ff */
[----:B------:R-:W-:Y:S01]  /*2b70*/  IMAD R5, R38, 0x8, R4 ;  /* 0x0000000826057824 */ /* 0x000fe200078e0204 */
[----:B------:R-:W-:Y:S02]  /*2b80*/  LEA R130, P0, R7, R156, 0x1 ;  /* 0x0000009c07827211 */ /* 0x000fe400078008ff */
[----:B------:R-:W-:Y:S02]  /*2b90*/  LEA.HI.X.SX32 R129, R6, R36, 0x1, P2 ;  /* 0x0000002406817211 */ /* 0x000fe400010f0eff */
[----:B------:R-:W-:-:S02]  /*2ba0*/  LEA R6, R38, R5, 0x3 ;  /* 0x0000000526067211 */ /* 0x000fc400078e18ff */
[-C--:B------:R-:W-:Y:S02]  /*2bb0*/  LEA R140, P1, R9, R156.reuse, 0x1 ;  /* 0x0000009c098c7211 */ /* 0x080fe400078208ff */
[----:B------:R-:W-:Y:S02]  /*2bc0*/  LEA R142, P2, R10, R156, 0x1 ;  /* 0x0000009c0a8e7211 */ /* 0x000fe400078408ff */
[----:B------:R-:W-:Y:S01]  /*2bd0*/  LEA.HI.X.SX32 R131, R7, R36, 0x1, P0 ;  /* 0x0000002407837211 */ /* 0x000fe200000f0eff */
[----:B------:R-:W-:Y:S01]  /*2be0*/  IMAD R7, R38, 0x8, R6 ;  /* 0x0000000826077824 */ /* 0x000fe200078e0206 */
[----:B------:R-:W-:Y:S02]  /*2bf0*/  LEA R144, P0, R3, R156, 0x1 ;  /* 0x0000009c03907211 */ /* 0x000fe400078008ff */
[-C--:B------:R-:W-:Y:S02]  /*2c00*/  LEA.HI.X.SX32 R141, R9, R36.reuse, 0x1, P1 ;  /* 0x00000024098d7211 */ /* 0x080fe400008f0eff */
[----:B------:R-:W-:-:S02]  /*2c10*/  LEA.HI.X.SX32 R143, R10, R36, 0x1, P2 ;  /* 0x000000240a8f7211 */ /* 0x000fc400010f0eff */
[-C--:B------:R-:W-:Y:S02]  /*2c20*/  LEA R146, P1, R8, R156.reuse, 0x1 ;  /* 0x0000009c08927211 */ /* 0x080fe400078208ff */
[----:B------:R-:W-:Y:S02]  /*2c30*/  LEA R148, P2, R4, R156, 0x1 ;  /* 0x0000009c04947211 */ /* 0x000fe400078408ff */
[-C--:B------:R-:W-:Y:S02]  /*2c40*/  LEA.HI.X.SX32 R145, R3, R36.reuse, 0x1, P0 ;  /* 0x0000002403917211 */ /* 0x080fe400000f0eff */
[----:B------:R-:W-:Y:S01]  /*2c50*/  LEA R3, R38, R7, 0x3 ;  /* 0x0000000726037211 */ /* 0x000fe200078e18ff */
[----:B------:R-:W-:Y:S01]  /*2c60*/  IMAD R38, R40, 0x15, RZ ;  /* 0x0000001528267824 */ /* 0x000fe200078e02ff */
[-C--:B------:R-:W-:Y:S01]  /*2c70*/  LEA.HI.X.SX32 R147, R8, R36.reuse, 0x1, P1 ;  /* 0x0000002408937211 */ /* 0x080fe200008f0eff */
[----:B------:R-:W-:Y:S01]  /*2c80*/  IMAD.MOV.U32 R8, RZ, RZ, RZ ;  /* 0x000000ffff087224 */ /* 0x000fe200078e00ff */
[----:B------:R-:W-:-:S02]  /*2c90*/  LEA.HI.X.SX32 R149, R4, R36, 0x1, P2 ;  /* 0x0000002404957211 */ /* 0x000fc400010f0eff */
[-C--:B------:R-:W-:Y:S02]  /*2ca0*/  LEA R150, P0, R5, R156.reuse, 0x1 ;  /* 0x0000009c05967211 */ /* 0x080fe400078008ff */
[CC--:B------:R-:W-:Y:S02]  /*2cb0*/  LEA R152, P1, R6.reuse, R156.reuse, 0x1 ;  /* 0x0000009c06987211 */ /* 0x0c0fe400078208ff */
[-C--:B------:R-:W-:Y:S02]  /*2cc0*/  LEA R154, P2, R7, R156.reuse, 0x1 ;  /* 0x0000009c079a7211 */ /* 0x080fe400078408ff */
[----:B------:R-:W-:Y:S02]  /*2cd0*/  LEA R156, P3, R3, R156, 0x1 ;  /* 0x0000009c039c7211 */ /* 0x000fe400078608ff */
[-C--:B------:R-:W-:Y:S02]  /*2ce0*/  LEA.HI.X.SX32 R151, R5, R36.reuse, 0x1, P0 ;  /* 0x0000002405977211 */ /* 0x080fe400000f0eff */
[-C--:B------:R-:W-:Y:S01]  /*2cf0*/  LEA.HI.X.SX32 R153, R6, R36.reuse, 0x1, P1 ;  /* 0x0000002406997211 */ /* 0x080fe200008f0eff */
[C---:B------:R-:W-:Y:S01]  /*2d00*/  IMAD R6, R40.reuse, 0x6, RZ ;  /* 0x0000000628067824 */ /* 0x040fe200078e02ff */
[-C--:B------:R-:W-:Y:S01]  /*2d10*/  LEA.HI.X.SX32 R155, R7, R36.reuse, 0x1, P2 ;  /* 0x00000024079b7211 */ /* 0x080fe200010f0eff */
[C---:B------:R-:W-:Y:S01]  /*2d20*/  IMAD R7, R40.reuse, 0x9, RZ ;  /* 0x0000000928077824 */ /* 0x040fe200078e02ff */
[----:B------:R-:W-:Y:S01]  /*2d30*/  LEA.HI.X.SX32 R157, R3, R36, 0x1, P3 ;  /* 0x00000024039d7211 */ /* 0x000fe200018f0eff */
[----:B------:R-:W-:Y:S01]  /*2d40*/  IMAD.SHL.U32 R36, R40, 0x2, RZ ;  /* 0x0000000228247824 */ /* 0x000fe200078e00ff */
[----:B------:R-:W-:-:S02]  /*2d50*/  LOP3.LUT P0, RZ, R50, 0x3, RZ, 0xc0, !PT ;  /* 0x0000000332ff7812 */ /* 0x000fc4000780c0ff */
[----:B------:R-:W-:Y:S01]  /*2d60*/  LOP3.LUT R50, R21, 0x20, RZ, 0x3c, !PT ;  /* 0x0000002015327812 */ /* 0x000fe200078e3cff */
[----:B------:R-:W-:Y:S01]  /*2d70*/  IMAD.WIDE R54, R36, 0x2, R126 ;  /* 0x0000000224367825 */ /* 0x000fe200078e027e */
[----:B------:R-:W-:Y:S02]  /*2d80*/  SHF.L.U32 R29, R40, 0x2, RZ ;  /* 0x00000002281d7819 */ /* 0x000fe400000006ff */
[----:B------:R-:W-:Y:S01]  /*2d90*/  LOP3.LUT R4, R0, 0x10, RZ, 0x3c, !PT ;  /* 0x0000001000047812 */ /* 0x000fe200078e3cff */
[----:B------:R-:W-:Y:S01]  /*2da0*/  IMAD.WIDE R50, R36, 0x2, R124 ;  /* 0x0000000224327825 */ /* 0x000fe200078e027c */
[C---:B------:R-:W-:Y:S02]  /*2db0*/  LOP3.LUT R4, R0.reuse, 0x40, RZ, 0x3c, !PT ;  /* 0x0000004000047812 */ /* 0x040fe400078e3cff */
[----:B------:R-:W-:Y:S01]  /*2dc0*/  LOP3.LUT R4, R0, 0x70, RZ, 0x3c, !PT ;  /* 0x0000007000047812 */ /* 0x000fe200078e3cff */
[----:B------:R-:W-:Y:S01]  /*2dd0*/  IMAD R4, R40, 0x7, RZ ;  /* 0x0000000728047824 */ /* 0x000fe200078e02ff */
[----:B------:R0:W-:Y:S01]  /*2de0*/  STL.64 [R1+0x298], R50 ;  /* 0x0002983201007387 */ /* 0x0001e20000100a00 */
[----:B------:R-:W-:-:S02]  /*2df0*/  LOP3.LUT R5, R0, 0x30, RZ, 0x3c, !PT ;  /* 0x0000003000057812 */ /* 0x000fc400078e3cff */
[----:B------:R-:W-:Y:S01]  /*2e00*/  LOP3.LUT R5, R0, 0x60, RZ, 0x3c, !PT ;  /* 0x0000006000057812 */ /* 0x000fe200078e3cff */
[----:B------:R1:W-:Y:S01]  /*2e10*/  STL.64 [R1+0x290], R54 ;  /* 0x0002903601007387 */ /* 0x0003e20000100a00 */
[C---:B------:R-:W-:Y:S01]  /*2e20*/  IMAD.SHL.U32 R5, R40.reuse, 0x8, RZ ;  /* 0x0000000828057824 */ /* 0x040fe200078e00ff */
[----:B------:R-:W-:Y:S02]  /*2e30*/  SHF.L.U32 R31, R40, 0x4, RZ ;  /* 0x00000004281f7819 */ /* 0x000fe400000006ff */
[----:B------:R2:W-:Y:S01]  /*2e40*/  STL.64 [R1+0x288], R52 ;  /* 0x0002883401007387 */ /* 0x0005e20000100a00 */
[C---:B------:R-:W-:Y:S02]  /*2e50*/  LOP3.LUT R3, R0.reuse, 0x20, RZ, 0x3c, !PT ;  /* 0x0000002000037812 */ /* 0x040fe400078e3cff */
[----:B------:R-:W-:Y:S01]  /*2e60*/  LOP3.LUT R3, R0, 0x50, RZ, 0x3c, !PT ;  /* 0x0000005000037812 */ /* 0x000fe200078e3cff */
[----:B0-----:R-:W-:Y:S01]  /*2e70*/  IMAD.WIDE R50, R33, 0x2, R126 ;  /* 0x0000000221327825 */ /* 0x001fe200078e027e */
[----:B------:R-:W-:-:S02]  /*2e80*/  ISETP.GE.U32.AND P1, PT, R251, 0x80, PT ;  /* 0x00000080fb00780c */ /* 0x000fc40003f26070 */
[----:B------:R-:W-:Y:S01]  /*2e90*/  MOV R3, 0x3f800000 ;  /* 0x3f80000000037802 */ /* 0x000fe20000000f00 */
[C---:B-1----:R-:W-:Y:S01]  /*2ea0*/  IMAD.WIDE R54, R29.reuse, 0x2, R124 ;  /* 0x000000021d367825 */ /* 0x042fe200078e027c */
[----:B------:R0:W-:Y:S01]  /*2eb0*/  STL.64 [R1+0x280], R50 ;  /* 0x0002803201007387 */ /* 0x0001e20000100a00 */
[----:B------:R-:W-:Y:S02]  /*2ec0*/  MOV R20, RZ ;  /* 0x000000ff00147202 */ /* 0x000fe40000000f00 */
[----:B--2---:R-:W-:Y:S01]  /*2ed0*/  IMAD.WIDE R52, R29, 0x2, R126 ;  /* 0x000000021d347825 */ /* 0x004fe200078e027e */
[----:B------:R1:W-:Y:S01]  /*2ee0*/  STL.64 [R1+0x278], R54 ;  /* 0x0002783601007387 */ /* 0x0003e20000100a00 */
[----:B------:R-:W-:Y:S02]  /*2ef0*/  MOV R10, 0xff800000 ;  /* 0xff800000000a7802 */ /* 0x000fe40000000f00 */
[----:B------:R-:W-:Y:S01]  /*2f00*/  MOV R23, 0xff800000 ;  /* 0xff80000000177802 */ /* 0x000fe20000000f00 */
[----:B------:R2:W-:Y:S01]  /*2f10*/  STL.64 [R1+0x270], R52 ;  /* 0x0002703401007387 */ /* 0x0005e20000100a00 */
[----:B------:R-:W-:-:S02]  /*2f20*/  MOV R9, 0x3f800000 ;  /* 0x3f80000000097802 */ /* 0x000fc40000000f00 */
[----:B------:R-:W-:Y:S01]  /*2f30*/  MOV R22, 0x3f800000 ;  /* 0x3f80000000167802 */ /* 0x000fe20000000f00 */
[----:B0-----:R-:W-:Y:S01]  /*2f40*/  IMAD.WIDE R50, R25, 0x2, R124 ;  /* 0x0000000219327825 */ /* 0x001fe200078e027c */
[----:B------:R-:W-:-:S03]  /*2f50*/  ISETP.LT.U32.AND P0, PT, R251, 0x80, !P0 ;  /* 0x00000080fb00780c */ /* 0x000fc60004701070 */
[----:B-1----:R-:W-:Y:S01]  /*2f60*/  IMAD.WIDE R54, R25, 0x2, R126 ;  /* 0x0000000219367825 */ /* 0x002fe200078e027e */
[----:B------:R0:W-:Y:S03]  /*2f70*/  STL.64 [R1+0x268], R50 ;  /* 0x0002683201007387 */ /* 0x0001e60000100a00 */
[C---:B--2---:R-:W-:Y:S01]  /*2f80*/  IMAD.WIDE R52, R6.reuse, 0x2, R124 ;  /* 0x0000000206347825 */ /* 0x044fe200078e027c */
[----:B------:R1:W-:Y:S04]  /*2f90*/  STL.64 [R1+0x260], R54 ;  /* 0x0002603601007387 */ /* 0x0003e80000100a00 */
[----:B------:R2:W-:Y:S01]  /*2fa0*/  STL.64 [R1+0x258], R52 ;  /* 0x0002583401007387 */ /* 0x0005e20000100a00 */
[----:B0-----:R-:W-:-:S04]  /*2fb0*/  IMAD.WIDE R50, R6, 0x2, R126 ;  /* 0x0000000206327825 */ /* 0x001fc800078e027e */
[C---:B-1----:R-:W-:Y:S01]  /*2fc0*/  IMAD.WIDE R54, R4.reuse, 0x2, R124 ;  /* 0x0000000204367825 */ /* 0x042fe200078e027c */
[----:B------:R0:W-:Y:S03]  /*2fd0*/  STL.64 [R1+0x250], R50 ;  /* 0x0002503201007387 */ /* 0x0001e60000100a00 */
[----:B--2---:R-:W-:Y:S01]  /*2fe0*/  IMAD.WIDE R52, R4, 0x2, R126 ;  /* 0x0000000204347825 */ /* 0x004fe200078e027e */
[----:B------:R-:W-:Y:S04]  /*2ff0*/  STL.64 [R1+0x248], R54 ;  /* 0x0002483601007387 */ /* 0x000fe80000100a00 */
[----:B------:R1:W-:Y:S01]  /*3000*/  STL.64 [R1+0x240], R52 ;  /* 0x0002403401007387 */ /* 0x0003e20000100a00 */
[----:B0-----:R-:W-:-:S04]  /*3010*/  IMAD.WIDE R50, R5, 0x2, R124 ;  /* 0x0000000205327825 */ /* 0x001fc800078e027c */
[----:B------:R-:W-:Y:S01]  /*3020*/  IMAD.WIDE R4, R5, 0x2, R126 ;  /* 0x0000000205047825 */ /* 0x000fe200078e027e */
[----:B------:R0:W-:Y:S03]  /*3030*/  STL.64 [R1+0x238], R50 ;  /* 0x0002383201007387 */ /* 0x0001e60000100a00 */
[C---:B-1----:R-:W-:Y:S01]  /*3040*/  IMAD.WIDE R52, R7.reuse, 0x2, R124 ;  /* 0x0000000207347825 */ /* 0x042fe200078e027c */
[----:B------:R1:W-:Y:S04]  /*3050*/  STL.64 [R1+0x230], R4 ;  /* 0x0002300401007387 */ /* 0x0003e80000100a00 */
[----:B------:R-:W-:Y:S01]  /*3060*/  STL.64 [R1+0x228], R52 ;  /* 0x0002283401007387 */ /* 0x000fe20000100a00 */
[----:B0-----:R-:W-:-:S04]  /*3070*/  IMAD.WIDE R50, R7, 0x2, R126 ;  /* 0x0000000207327825 */ /* 0x001fc800078e027e */
[C---:B-1----:R-:W-:Y:S01]  /*3080*/  IMAD.WIDE R4, R18.reuse, 0x2, R124 ;  /* 0x0000000212047825 */ /* 0x042fe200078e027c */
[----:B------:R0:W-:Y:S03]  /*3090*/  STL.64 [R1+0x220], R50 ;  /* 0x0002203201007387 */ /* 0x0001e60000100a00 */
[----:B------:R-:W-:Y:S01]  /*30a0*/  IMAD.WIDE R6, R18, 0x2, R126 ;  /* 0x0000000212067825 */ /* 0x000fe200078e027e */
[----:B------:R1:W-:Y:S04]  /*30b0*/  STL.64 [R1+0x218], R4 ;  /* 0x0002180401007387 */ /* 0x0003e80000100a00 */
[----:B------:R2:W-:Y:S01]  /*30c0*/  STL.64 [R1+0x210], R6 ;  /* 0x0002100601007387 */ /* 0x0005e20000100a00 */
[----:B0-----:R-:W-:-:S04]  /*30d0*/  IMAD.WIDE R50, R19, 0x2, R124 ;  /* 0x0000000213327825 */ /* 0x001fc800078e027c */
[----:B-1----:R-:W-:Y:S01]  /*30e0*/  IMAD.WIDE R4, R19, 0x2, R126 ;  /* 0x0000000213047825 */ /* 0x002fe200078e027e */
[----:B------:R-:W-:Y:S03]  /*30f0*/  STL.64 [R1+0x208], R50 ;  /* 0x0002083201007387 */ /* 0x000fe60000100a00 */
[C---:B--2---:R-:W-:Y:S01]  /*3100*/  IMAD.WIDE R6, R26.reuse, 0x2, R124 ;  /* 0x000000021a067825 */ /* 0x044fe200078e027c */
[----:B------:R0:W-:Y:S03]  /*3110*/  STL.64 [R1+0x200], R4 ;  /* 0x0002000401007387 */ /* 0x0001e60000100a00 */
[----:B------:R-:W-:Y:S01]  /*3120*/  IMAD.WIDE R18, R26, 0x2, R126 ;  /* 0x000000021a127825 */ /* 0x000fe200078e027e */
[----:B------:R1:W-:Y:S04]  /*3130*/  STL.64 [R1+0x1f8], R6 ;  /* 0x0001f80601007387 */ /* 0x0003e80000100a00 */
[----:B------:R2:W-:Y:S01]  /*3140*/  STL.64 [R1+0x1f0], R18 ;  /* 0x0001f01201007387 */ /* 0x0005e20000100a00 */
[----:B0-----:R-:W-:-:S04]  /*3150*/  IMAD.WIDE R4, R27, 0x2, R124 ;  /* 0x000000021b047825 */ /* 0x001fc800078e027c */
        /* <DEDUP_REMOVED lines=70> */
[----:B------:R-:W-:Y:S01]  /*35c0*/  STL.64 [R1+0xd0], R18 ;  /* 0x0000d01201007387 */ /* 0x000fe20000100a00 */
[----:B0-----:R-:W-:-:S04]  /*35d0*/  IMAD.WIDE R4, R49, 0x2, R124 ;  /* 0x0000000231047825 */ /* 0x001fc800078e027c */
[----:B-1----:R-:W-:Y:S01]  /*35e0*/  IMAD.WIDE R6, R49, 0x2, R126 ;  /* 0x0000000231067825 */ /* 0x002fe200078e027e */
[----:B------:R0:W-:Y:S04]  /*35f0*/  STL.64 [R1+0xc8], R4 ;  /* 0x0000c80401007387 */ /* 0x0001e80000100a00 */
[----:B------:R1:W-:Y:S01]  /*3600*/  STL.64 [R1+0xc0], R6 ;  /* 0x0000c00601007387 */ /* 0x0003e20000100a00 */
[----:B0-----:R-:W-:-:S03]  /*3610*/  LOP3.LUT R4, R14, 0x40, RZ, 0x3c, !PT ;  /* 0x000000400e047812 */ /* 0x001fc600078e3cff */
.L_x_1:
[----:B------:R-:W2:Y:S04]  /*3620*/  LDL.64 R32, [R1+0x2a8] ;  /* 0x0002a80001207983 */ /* 0x000ea80000100a00 */
[----:B------:R-:W3:Y:S04]  /*3630*/  LDL.64 R44, [R1+0x280] ;  /* 0x00028000012c7983 */ /* 0x000ee80000100a00 */
[----:B------:R-:W4:Y:S04]  /*3640*/  LDL.64 R30, [R1+0x2a0] ;  /* 0x0002a000011e7983 */ /* 0x000f280000100a00 */
[----:B------:R-:W5:Y:S04]  /*3650*/  LDL.64 R28, [R1+0x298] ;  /* 0x00029800011c7983 */ /* 0x000f680000100a00 */
[----:B------:R-:W4:Y:S04]  /*3660*/  LDL.64 R40, [R1+0x278] ;  /* 0x0002780001287983 */ /* 0x000f280000100a00 */
[----:B------:R-:W5:Y:S04]  /*3670*/  LDL.64 R36, [R1+0x270] ;  /* 0x0002700001247983 */ /* 0x000f680000100a00 */
        /* <DEDUP_REMOVED lines=11> */
[----:B------:R-:W5:Y:S01]  /*3730*/  LDL.64 R48, [R1+0x218] ;  /* 0x0002180001307983 */ /* 0x000f620000100a00 */
[----:B------:R-:W-:-:S03]  /*3740*/  IMAD.WIDE R4, R20, 0x2, R124 ;  /* 0x0000000214047825 */ /* 0x000fc600078e027c */
[----:B------:R-:W5:Y:S01]  /*3750*/  LDL.64 R198, [R1+0x1f0] ;  /* 0x0001f00001c67983 */ /* 0x000f620000100a00 */
[----:B-1----:R-:W-:-:S03]  /*3760*/  IMAD.WIDE R6, R20, 0x2, R126 ;  /* 0x0000000214067825 */ /* 0x002fc600078e027e */
[----:B------:R-:W5:Y:S04]  /*3770*/  LDL.64 R202, [R1+0x1f8] ;  /* 0x0001f80001ca7983 */ /* 0x000f680000100a00 */
[----:B------:R0:W5:Y:S04]  /*3780*/  LDG.E.U16 R4, [R4.64] ;  /* 0x0000000404047981 */ /* 0x000168000c1e1500 */
[----:B------:R-:W5:Y:S04]  /*3790*/  LDL.64 R206, [R1+0x200] ;  /* 0x0002000001ce7983 */ /* 0x000f680000100a00 */
[----:B------:R-:W5:Y:S04]  /*37a0*/  LDL.64 R190, [R1+0x1d8] ;  /* 0x0001d80001be7983 */ /* 0x000f680000100a00 */
[----:B0-----:R0:W5:Y:S04]  /*37b0*/  LDG.E.U16 R5, [R6.64] ;  /* 0x0000000406057981 */ /* 0x001168000c1e1500 */
        /* <DEDUP_REMOVED lines=11> */
[----:B--2---:R-:W-:-:S05]  /*3870*/  IMAD.WIDE R32, R20, 0x2, R32 ;  /* 0x0000000214207825 */ /* 0x004fca00078e0220 */
[----:B------:R3:W2:Y:S02]  /*3880*/  LDG.E.U16 R51, [R32.64] ;  /* 0x0000000420337981 */ /* 0x0006a4000c1e1500 */
[C---:B---3--:R-:W-:Y:S02]  /*3890*/  IMAD.WIDE R32, R20.reuse, 0x2, R44 ;  /* 0x0000000214207825 */ /* 0x048fe400078e022c */
[----:B------:R-:W3:Y:S02]  /*38a0*/  LDL.64 R44, [R1+0x210] ;  /* 0x00021000012c7983 */ /* 0x000ee40000100a00 */
[----:B----4-:R-:W-:-:S04]  /*38b0*/  IMAD.WIDE R30, R20, 0x2, R30 ;  /* 0x00000002141e7825 */ /* 0x010fc800078e021e */
[C---:B-----5:R-:W-:Y:S01]  /*38c0*/  IMAD.WIDE R28, R20.reuse, 0x2, R28 ;  /* 0x00000002141c7825 */ /* 0x060fe200078e021c */
[----:B------:R1:W2:Y:S04]  /*38d0*/  LDG.E.U16 R50, [R30.64] ;  /* 0x000000041e327981 */ /* 0x0002a8000c1e1500 */
[----:B------:R5:W2:Y:S01]  /*38e0*/  LDG.E.U16 R47, [R28.64] ;  /* 0x000000041c2f7981 */ /* 0x000aa2000c1e1500 */
[----:B------:R-:W-:-:S04]  /*38f0*/  IMAD.WIDE R26, R20, 0x2, R26 ;  /* 0x00000002141a7825 */ /* 0x000fc800078e021a */
[C---:B-1----:R-:W-:Y:S01]  /*3900*/  IMAD.WIDE R30, R20.reuse, 0x2, R40 ;  /* 0x00000002141e7825 */ /* 0x042fe200078e0228 */
[----:B------:R1:W2:Y:S03]  /*3910*/  LDG.E.U16 R46, [R26.64] ;  /* 0x000000041a2e7981 */ /* 0x0002a6000c1e1500 */
[C---:B-----5:R-:W-:Y:S01]  /*3920*/  IMAD.WIDE R28, R20.reuse, 0x2, R36 ;  /* 0x00000002141c7825 */ /* 0x060fe200078e0224 */
[----:B------:R-:W5:Y:S04]  /*3930*/  LDL.64 R40, [R1+0x230] ;  /* 0x0002300001287983 */ /* 0x000f680000100a00 */
[----:B------:R-:W2:Y:S01]  /*3940*/  LDL.64 R36, [R1+0x228] ;  /* 0x0002280001247983 */ /* 0x000ea20000100a00 */
[----:B0-----:R-:W-:-:S03]  /*3950*/  IMAD.WIDE R6, R20, 0x2, R42 ;  /* 0x0000000214067825 */ /* 0x001fc600078e022a */
[----:B------:R0:W2:Y:S01]  /*3960*/  LDG.E.U16 R42, [R32.64] ;  /* 0x00000004202a7981 */ /* 0x0000a2000c1e1500 */
[----:B-1----:R-:W-:-:S03]  /*3970*/  IMAD.WIDE R26, R20, 0x2, R38 ;  /* 0x00000002141a7825 */ /* 0x002fc600078e0226 */
[----:B------:R1:W2:Y:S04]  /*3980*/  LDG.E.U16 R43, [R6.64] ;  /* 0x00000004062b7981 */ /* 0x0002a8000c1e1500 */
[----:B------:R1:W2:Y:S01]  /*3990*/  LDG.E.U16 R38, [R28.64] ;  /* 0x000000041c267981 */ /* 0x0002a2000c1e1500 */
[----:B0-----:R-:W-:-:S03]  /*39a0*/  IMAD.WIDE R32, R20, 0x2, R134 ;  /* 0x0000000214207825 */ /* 0x001fc600078e0286 */
[----:B------:R-:W2:Y:S01]  /*39b0*/  LDL.64 R134, [R1+0x208] ;  /* 0x0002080001867983 */ /* 0x000ea20000100a00 */
[----:B-1----:R-:W-:-:S03]  /*39c0*/  IMAD.WIDE R6, R20, 0x2, R34 ;  /* 0x0000000214067825 */ /* 0x002fc600078e0222 */
[----:B------:R0:W2:Y:S04]  /*39d0*/  LDG.E.U16 R35, [R26.64] ;  /* 0x000000041a237981 */ /* 0x0000a8000c1e1500 */
[----:B------:R1:W2:Y:S04]  /*39e0*/  LDG.E.U16 R34, [R6.64] ;  /* 0x0000000406227981 */ /* 0x0002a8000c1e1500 */
[----:B------:R1:W2:Y:S01]  /*39f0*/  LDG.E.U16 R39, [R30.64] ;  /* 0x000000041e277981 */ /* 0x0002a2000c1e1500 */
[----:B0-----:R-:W-:-:S03]  /*3a00*/  IMAD.WIDE R26, R20, 0x2, R58 ;  /* 0x00000002141a7825 */ /* 0x001fc600078e023a */
[----:B------:R-:W2:Y:S01]  /*3a10*/  LDL.64 R58, [R1+0x1a0] ;  /* 0x0001a000013a7983 */ /* 0x000ea20000100a00 */
[----:B-1----:R-:W-:-:S03]  /*3a20*/  IMAD.WIDE R6, R20, 0x2, R54 ;  /* 0x0000000214067825 */ /* 0x002fc600078e0236 */
[----:B------:R-:W2:Y:S01]  /*3a30*/  LDL.64 R54, [R1+0x1d0] ;  /* 0x0001d00001367983 */ /* 0x000ea20000100a00 */
[----:B------:R-:W-:-:S03]  /*3a40*/  IMAD.WIDE R28, R20, 0x2, R56 ;  /* 0x00000002141c7825 */ /* 0x000fc600078e0238 */
[----:B------:R0:W2:Y:S04]  /*3a50*/  LDG.E.U16 R26, [R26.64] ;  /* 0x000000041a1a7981 */ /* 0x0000a8000c1e1500 */
[----:B------:R-:W2:Y:S01]  /*3a60*/  LDL.64 R56, [R1+0x1e0] ;  /* 0x0001e00001387983 */ /* 0x000ea20000100a00 */
[----:B------:R-:W-:-:S03]  /*3a70*/  IMAD.WIDE R30, R20, 0x2, R136 ;  /* 0x00000002141e7825 */ /* 0x000fc600078e0288 */
[----:B------:R-:W2:Y:S04]  /*3a80*/  LDL.64 R136, [R1+0x1a8] ;  /* 0x0001a80001887983 */ /* 0x000ea80000100a00 */
[----:B0-----:R3:W2:Y:S04]  /*3a90*/  LDG.E.U16 R27, [R6.64] ;  /* 0x00000004061b7981 */ /* 0x0016a8000c1e1500 */
[----:B------:R0:W2:Y:S04]  /*3aa0*/  LDG.E.U16 R31, [R30.64] ;  /* 0x000000041e1f7981 */ /* 0x0000a8000c1e1500 */
[----:B------:R1:W2:Y:S04]  /*3ab0*/  LDG.E.U16 R25, [R28.64] ;  /* 0x000000041c197981 */ /* 0x0002a8000c1e1500 */
[----:B0-----:R0:W2:Y:S01]  /*3ac0*/  LDG.E.U16 R30, [R32.64] ;  /* 0x00000004201e7981 */ /* 0x0010a2000c1e1500 */
[----:B---3--:R-:W-:-:S05]  /*3ad0*/  IMAD.WIDE R6, R20, 0x2, R44 ;  /* 0x0000000214067825 */ /* 0x008fca00078e022c */
[----:B------:R3:W4:Y:S02]  /*3ae0*/  LDG.E.U16 R44, [R6.64] ;  /* 0x00000004062c7981 */ /* 0x000724000c1e1500 */
[C---:B---3--:R-:W-:Y:S02]  /*3af0*/  IMAD.WIDE R6, R20.reuse, 0x2, R194 ;  /* 0x0000000214067825 */ /* 0x048fe400078e02c2 */
[----:B------:R-:W3:Y:S02]  /*3b00*/  LDL.64 R194, [R1+0x188] ;  /* 0x0001880001c27983 */ /* 0x000ee40000100a00 */
[C---:B0-----:R-:W-:Y:S02]  /*3b10*/  IMAD.WIDE R32, R20.reuse, 0x2, R52 ;  /* 0x0000000214207825 */ /* 0x041fe400078e0234 */
[----:B------:R-:W4:Y:S02]  /*3b20*/  LDL.64 R52, [R1+0x1c0] ;  /* 0x0001c00001347983 */ /* 0x000f240000100a00 */
[----:B-1----:R-:W-:-:S02]  /*3b30*/  IMAD.WIDE R28, R20, 0x2, R48 ;  /* 0x00000002141c7825 */ /* 0x002fc400078e0230 */
[----:B------:R0:W4:Y:S04]  /*3b40*/  LDG.E.U16 R48, [R32.64] ;  /* 0x0000000420307981 */ /* 0x000128000c1e1500 */
[----:B------:R1:W4:Y:S01]  /*3b50*/  LDG.E.U16 R45, [R28.64] ;  /* 0x000000041c2d7981 */ /* 0x000322000c1e1500 */
[----:B-----5:R-:W-:-:S04]  /*3b60*/  IMAD.WIDE R40, R20, 0x2, R40 ;  /* 0x0000000214287825 */ /* 0x020fc800078e0228 */
[C---:B0-----:R-:W-:Y:S01]  /*3b70*/  IMAD.WIDE R32, R20.reuse, 0x2, R202 ;  /* 0x0000000214207825 */ /* 0x041fe200078e02ca */
[----:B------:R0:W5:Y:S03]  /*3b80*/  LDG.E.U16 R133, [R40.64] ;  /* 0x0000000428857981 */ /* 0x000166000c1e1500 */
[C---:B-1----:R-:W-:Y:S01]  /*3b90*/  IMAD.WIDE R28, R20.reuse, 0x2, R198 ;  /* 0x00000002141c7825 */ /* 0x042fe200078e02c6 */
[----:B------:R-:W5:Y:S04]  /*3ba0*/  LDL.64 R202, [R1+0x180] ;  /* 0x0001800001ca7983 */ /* 0x000f680000100a00 */
[----:B------:R-:W5:Y:S01]  /*3bb0*/  LDL.64 R198, [R1+0x190] ;  /* 0x0001900001c67983 */ /* 0x000f620000100a00 */
[----:B--2---:R-:W-:-:S04]  /*3bc0*/  IMAD.WIDE R36, R20, 0x2, R36 ;  /* 0x0000000214247825 */ /* 0x004fc800078e0224 */
[C---:B0-----:R-:W-:Y:S01]  /*3bd0*/  IMAD.WIDE R40, R20.reuse, 0x2, R134 ;  /* 0x0000000214287825 */ /* 0x041fe200078e0286 */
[----:B------:R0:W2:Y:S04]  /*3be0*/  LDG.E.U16 R49, [R36.64] ;  /* 0x0000000424317981 */ /* 0x0000a8000c1e1500 */
[----:B------:R-:W2:Y:S04]  /*3bf0*/  LDL.64 R134, [R1+0x198] ;  /* 0x0001980001867983 */ /* 0x000ea80000100a00 */
[----:B------:R1:W2:Y:S01]  /*3c00*/  LDG.E.U16 R41, [R40.64] ;  /* 0x0000000428297981 */ /* 0x0002a2000c1e1500 */
[----:B0-----:R-:W-:-:S03]  /*3c10*/  IMAD.WIDE R36, R20, 0x2, R206 ;  /* 0x0000000214247825 */ /* 0x001fc600078e02ce */
[----:B------:R-:W2:Y:S01]  /*3c20*/  LDL.64 R206, [R1+0x168] ;  /* 0x0001680001ce7983 */ /* 0x000ea20000100a00 */
[----:B------:R-:W-:-:S03]  /*3c30*/  IMAD.WIDE R54, R20, 0x2, R54 ;  /* 0x0000000214367825 */ /* 0x000fc600078e0236 */
[----:B-1----:R0:W2:Y:S01]  /*3c40*/  LDG.E.U16 R40, [R36.64] ;  /* 0x0000000424287981 */ /* 0x0020a2000c1e1500 */
[----:B------:R-:W-:-:S03]  /*3c50*/  IMAD.WIDE R56, R20, 0x2, R56 ;  /* 0x0000000214387825 */ /* 0x000fc600078e0238 */
[----:B0-----:R0:W2:Y:S04]  /*3c60*/  LDG.E.U16 R36, [R28.64] ;  /* 0x000000041c247981 */ /* 0x0010a8000c1e1500 */
[----:B------:R1:W2:Y:S01]  /*3c70*/  LDG.E.U16 R37, [R32.64] ;  /* 0x0000000420257981 */ /* 0x0002a2000c1e1500 */
[----:B0-----:R-:W-:-:S03]  /*3c80*/  IMAD.WIDE R28, R20, 0x2, R190 ;  /* 0x00000002141c7825 */ /* 0x001fc600078e02be */
[----:B------:R-:W2:Y:S04]  /*3c90*/  LDL.64 R190, [R1+0x178] ;  /* 0x0001780001be7983 */ /* 0x000ea80000100a00 */
[----:B-1----:R0:W2:Y:S04]  /*3ca0*/  LDG.E.U16 R33, [R6.64] ;  /* 0x0000000406217981 */ /* 0x0020a8000c1e1500 */
[----:B------:R1:W2:Y:S04]  /*3cb0*/  LDG.E.U16 R29, [R28.64] ;  /* 0x000000041c1d7981 */ /* 0x0002a8000c1e1500 */
[----:B------:R1:W2:Y:S01]  /*3cc0*/  LDG.E.U16 R32, [R56.64] ;  /* 0x0000000438207981 */ /* 0x0002a2000c1e1500 */
[----:B0-----:R-:W-:-:S03]  /*3cd0*/  IMAD.WIDE R6, R20, 0x2, R168 ;  /* 0x0000000214067825 */ /* 0x001fc600078e02a8 */
[----:B------:R-:W2:Y:S04]  /*3ce0*/  LDL.64 R168, [R1+0x170] ;  /* 0x0001700001a87983 */ /* 0x000ea80000100a00 */
[----:B-1----:R0:W2:Y:S01]  /*3cf0*/  LDG.E.U16 R28, [R54.64] ;  /* 0x00000004361c7981 */ /* 0x0020a2000c1e1500 */
[----:B------:R-:W-:-:S03]  /*3d00*/  IMAD.WIDE R56, R20, 0x2, R136 ;  /* 0x0000000214387825 */ /* 0x000fc600078e0288 */
[----:B------:R1:W2:Y:S01]  /*3d10*/  LDG.E.U16 R7, [R6.64] ;  /* 0x0000000406077981 */ /* 0x0002a2000c1e1500 */
[----:B0-----:R-:W-:-:S03]  /*3d20*/  IMAD.WIDE R54, R20, 0x2, R138 ;  /* 0x0000000214367825 */ /* 0x001fc600078e028a */
[----:B------:R5:W2:Y:S04]  /*3d30*/  LDG.E.U16 R138, [R56.64] ;  /* 0x00000004388a7981 */ /* 0x000aa8000c1e1500 */
[----:B------:R3:W2:Y:S02]  /*3d40*/  LDG.E.U16 R137, [R54.64] ;  /* 0x0000000436897981 */ /* 0x0006a4000c1e1500 */
[C---:B---3--:R-:W-:Y:S02]  /*3d50*/  IMAD.WIDE R54, R20.reuse, 0x2, R194 ;  /* 0x0000000214367825 */ /* 0x048fe400078e02c2 */
[----:B------:R-:W3:Y:S02]  /*3d60*/  LDL.64 R194, [R1+0x148] ;  /* 0x0001480001c27983 */ /* 0x000ee40000100a00 */
[----:B----4-:R-:W-:-:S05]  /*3d70*/  IMAD.WIDE R52, R20, 0x2, R52 ;  /* 0x0000000214347825 */ /* 0x010fca00078e0234 */
[----:B-1----:R0:W4:Y:S02]  /*3d80*/  LDG.E.U16 R6, [R52.64] ;  /* 0x0000000434067981 */ /* 0x002124000c1e1500 */
[----:B0-----:R-:W-:-:S05]  /*3d90*/  IMAD.WIDE R52, R20, 0x2, R158 ;  /* 0x0000000214347825 */ /* 0x001fca00078e029e */
[----:B------:R0:W4:Y:S01]  /*3da0*/  LDG.E.U16 R136, [R52.64] ;  /* 0x0000000434887981 */ /* 0x000122000c1e1500 */
[----:B-----5:R-:W-:-:S03]  /*3db0*/  IMAD.WIDE R56, R20, 0x2, R202 ;  /* 0x0000000214387825 */ /* 0x020fc600078e02ca */
[----:B------:R-:W5:Y:S01]  /*3dc0*/  LDL.64 R202, [R1+0x130] ;  /* 0x0001300001ca7983 */ /* 0x000f620000100a00 */
[----:B0-----:R-:W-:-:S03]  /*3dd0*/  IMAD.WIDE R52, R20, 0x2, R198 ;  /* 0x0000000214347825 */ /* 0x001fc600078e02c6 */
[----:B------:R-:W4:Y:S04]  /*3de0*/  LDL.64 R198, [R1+0x150] ;  /* 0x0001500001c67983 */ /* 0x000f280000100a00 */
[----:B------:R0:W5:Y:S01]  /*3df0*/  LDG.E.U16 R159, [R52.64] ;  /* 0x00000004349f7981 */ /* 0x000162000c1e1500 */
[----:B--2---:R-:W-:-:S05]  /*3e00*/  IMAD.WIDE R134, R20, 0x2, R134 ;  /* 0x0000000214867825 */ /* 0x004fca00078e0286 */
[----:B------:R1:W2:Y:S01]  /*3e10*/  LDG.E.U16 R158, [R134.64] ;  /* 0x00000004869e7981 */ /* 0x0002a2000c1e1500 */
[----:B0-----:R-:W-:-:S03]  /*3e20*/  IMAD.WIDE R52, R20, 0x2, R206 ;  /* 0x0000000214347825 */ /* 0x001fc600078e02ce */
[----:B------:R-:W2:Y:S01]  /*3e30*/  LDL.64 R206, [R1+0x120] ;  /* 0x0001200001ce7983 */ /* 0x000ea20000100a00 */
[----:B------:R-:W-:-:S05]  /*3e40*/  IMAD.WIDE R58, R20, 0x2, R58 ;  /* 0x00000002143a7825 */ /* 0x000fca00078e023a */
[----:B------:R0:W2:Y:S02]  /*3e50*/  LDG.E.U16 R139, [R58.64] ;  /* 0x000000043a8b7981 */ /* 0x0000a4000c1e1500 */
[----:B0-----:R-:W-:-:S05]  /*3e60*/  IMAD.WIDE R58, R20, 0x2, R190 ;  /* 0x00000002143a7825 */ /* 0x001fca00078e02be */
[----:B------:R4:W2:Y:S01]  /*3e70*/  LDG.E.U16 R190, [R58.64] ;  /* 0x000000043abe7981 */ /* 0x0008a2000c1e1500 */
[----:B-1----:R-:W-:-:S03]  /*3e80*/  IMAD.WIDE R134, R20, 0x2, R168 ;  /* 0x0000000214867825 */ /* 0x002fc600078e02a8 */
[----:B------:R0:W2:Y:S04]  /*3e90*/  LDG.E.U16 R169, [R56.64] ;  /* 0x0000000438a97981 */ /* 0x0000a8000c1e1500 */
[----:B------:R3:W2:Y:S04]  /*3ea0*/  LDG.E.U16 R191, [R134.64] ;  /* 0x0000000486bf7981 */ /* 0x0006a8000c1e1500 */
[----:B------:R1:W2:Y:S01]  /*3eb0*/  LDG.E.U16 R168, [R54.64] ;  /* 0x0000000436a87981 */ /* 0x0002a2000c1e1500 */
[----:B0-----:R-:W-:-:S03]  /*3ec0*/  IMAD.WIDE R56, R20, 0x2, R210 ;  /* 0x0000000214387825 */ /* 0x001fc600078e02d2 */
[----:B------:R-:W2:Y:S01]  /*3ed0*/  LDL.64 R210, [R1+0x118] ;  /* 0x0001180001d27983 */ /* 0x000ea20000100a00 */
[----:B---3--:R-:W-:-:S03]  /*3ee0*/  IMAD.WIDE R134, R20, 0x2, R194 ;  /* 0x0000000214867825 */ /* 0x008fc600078e02c2 */
[----:B------:R0:W3:Y:S01]  /*3ef0*/  LDG.E.U16 R194, [R52.64] ;  /* 0x0000000434c27981 */ /* 0x0000e2000c1e1500 */
[----:B-1----:R-:W-:-:S03]  /*3f00*/  IMAD.WIDE R54, R20, 0x2, R226 ;  /* 0x0000000214367825 */ /* 0x002fc600078e02e2 */
[----:B------:R1:W3:Y:S04]  /*3f10*/  LDG.E.U16 R134, [R134.64] ;  /* 0x0000000486867981 */ /* 0x0002e8000c1e1500 */
[----:B------:R1:W3:Y:S01]  /*3f20*/  LDG.E.U16 R195, [R54.64] ;  /* 0x0000000436c37981 */ /* 0x0002e2000c1e1500 */
[----:B0-----:R-:W-:-:S03]  /*3f30*/  IMAD.WIDE R52, R20, 0x2, R214 ;  /* 0x0000000214347825 */ /* 0x001fc600078e02d6 */
[----:B------:R-:W3:Y:S04]  /*3f40*/  LDL.64 R214, [R1+0x110] ;  /* 0x0001100001d67983 */ /* 0x000ee80000100a00 */
[----:B------:R-:W3:Y:S01]  /*3f50*/  LDL.64 R226, [R1+0xd0] ;  /* 0x0000d00001e27983 */ /* 0x000ee20000100a00 */
[----:B-1----:R-:W-:-:S03]  /*3f60*/  IMAD.WIDE R54, R20, 0x2, R222 ;  /* 0x0000000214367825 */ /* 0x002fc600078e02de */
[----:B------:R-:W3:Y:S04]  /*3f70*/  LDL.64 R222, [R1+0xc0] ;  /* 0x0000c00001de7983 */ /* 0x000ee80000100a00 */
[----:B------:R2:W3:Y:S01]  /*3f80*/  LDG.E.U16 R135, [R54.64] ;  /* 0x0000000436877981 */ /* 0x0004e2000c1e1500 */
[----:B----4-:R-:W-:-:S03]  /*3f90*/  IMAD.WIDE R58, R20, 0x2, R198 ;  /* 0x00000002143a7825 */ /* 0x010fc600078e02c6 */
[----:B------:R5:W4:Y:S04]  /*3fa0*/  LDG.E.U16 R198, [R56.64] ;  /* 0x0000000438c67981 */ /* 0x000b28000c1e1500 */
[----:B------:R0:W4:Y:S01]  /*3fb0*/  LDG.E.U16 R58, [R58.64] ;  /* 0x000000043a3a7981 */ /* 0x000122000c1e1500 */
[----:B-----5:R-:W-:-:S03]  /*3fc0*/  IMAD.WIDE R56, R20, 0x2, R202 ;  /* 0x0000000214387825 */ /* 0x020fc600078e02ca */
[----:B------:R-:W5:Y:S01]  /*3fd0*/  LDL.64 R202, [R1+0x108] ;  /* 0x0001080001ca7983 */ /* 0x000f620000100a00 */
[----:B--2---:R-:W-:-:S03]  /*3fe0*/  IMAD.WIDE R54, R20, 0x2, R206 ;  /* 0x0000000214367825 */ /* 0x004fc600078e02ce */
[----:B------:R-:W2:Y:S04]  /*3ff0*/  LDL.64 R206, [R1+0xf8] ;  /* 0x0000f80001ce7983 */ /* 0x000ea80000100a00 */
[----:B0-----:R0:W2:Y:S04]  /*4000*/  LDG.E.U16 R59, [R52.64] ;  /* 0x00000004343b7981 */ /* 0x0010a8000c1e1500 */
[----:B------:R1:W2:Y:S04]  /*4010*/  LDG.E.U16 R56, [R56.64] ;  /* 0x0000000438387981 */ /* 0x0002a8000c1e1500 */
[----:B------:R1:W2:Y:S01]  /*4020*/  LDG.E.U16 R54, [R54.64] ;  /* 0x0000000436367981 */ /* 0x0002a2000c1e1500 */
[----:B0-----:R-:W-:-:S03]  /*4030*/  IMAD.WIDE R52, R20, 0x2, R218 ;  /* 0x0000000214347825 */ /* 0x001fc600078e02da */
[----:B------:R-:W2:Y:S04]  /*4040*/  LDL.64 R218, [R1+0xc8] ;  /* 0x0000c80001da7983 */ /* 0x000ea80000100a00 */
[----:B-1----:R0:W2:Y:S02]  /*4050*/  LDG.E.U16 R57, [R52.64] ;  /* 0x0000000434397981 */ /* 0x0020a4000c1e1500 */
[C---:B0-----:R-:W-:Y:S02]  /*4060*/  IMAD.WIDE R52, R20.reuse, 0x2, R210 ;  /* 0x0000000214347825 */ /* 0x041fe400078e02d2 */
[----:B------:R-:W4:Y:S04]  /*4070*/  LDL.64 R210, [R1+0xe8] ;  /* 0x0000e80001d27983 */ /* 0x000f280000100a00 */
[----:B------:R3:W4:Y:S02]  /*4080*/  LDG.E.U16 R55, [R52.64] ;  /* 0x0000000434377981 */ /* 0x000724000c1e1500 */
[----:B---3--:R-:W-:-:S02]  /*4090*/  IMAD.WIDE R52, R20, 0x2, R214 ;  /* 0x0000000214347825 */ /* 0x008fc400078e02d6 */
[----:B------:R-:W3:Y:S04]  /*40a0*/  LDL.64 R214, [R1+0xd8] ;  /* 0x0000d80001d67983 */ /* 0x000ee80000100a00 */
[----:B------:R5:W3:Y:S02]  /*40b0*/  LDG.E.U16 R199, [R52.64] ;  /* 0x0000000434c77981 */ /* 0x000ae4000c1e1500 */
[----:B-----5:R-:W-:-:S05]  /*40c0*/  IMAD.WIDE R52, R20, 0x2, R202 ;  /* 0x0000000214347825 */ /* 0x020fca00078e02ca */
[----:B------:R0:W5:Y:S02]  /*40d0*/  LDG.E.U16 R202, [R52.64] ;  /* 0x0000000434ca7981 */ /* 0x000164000c1e1500 */
[----:B0-----:R-:W-:-:S05]  /*40e0*/  IMAD.WIDE R52, R20, 0x2, R238 ;  /* 0x0000000214347825 */ /* 0x001fca00078e02ee */
[----:B------:R2:W5:Y:S02]  /*40f0*/  LDG.E.U16 R203, [R52.64] ;  /* 0x0000000434cb7981 */ /* 0x000564000c1e1500 */
[----:B--2---:R-:W-:-:S05]  /*4100*/  IMAD.WIDE R52, R20, 0x2, R206 ;  /* 0x0000000214347825 */ /* 0x004fca00078e02ce */
[----:B------:R0:W2:Y:S02]  /*4110*/  LDG.E.U16 R206, [R52.64] ;  /* 0x0000000434ce7981 */ /* 0x0000a4000c1e1500 */
[----:B0-----:R-:W-:-:S05]  /*4120*/  IMAD.WIDE R52, R20, 0x2, R234 ;  /* 0x0000000214347825 */ /* 0x001fca00078e02ea */
[----:B------:R4:W2:Y:S02]  /*4130*/  LDG.E.U16 R207, [R52.64] ;  /* 0x0000000434cf7981 */ /* 0x0008a4000c1e1500 */
[----:B----4-:R-:W-:-:S05]  /*4140*/  IMAD.WIDE R52, R20, 0x2, R210 ;  /* 0x0000000214347825 */ /* 0x010fca00078e02d2 */
[----:B------:R0:W4:Y:S02]  /*4150*/  LDG.E.U16 R210, [R52.64] ;  /* 0x0000000434d27981 */ /* 0x000124000c1e1500 */
[----:B0-----:R-:W-:-:S05]  /*4160*/  IMAD.WIDE R52, R20, 0x2, R230 ;  /* 0x0000000214347825 */ /* 0x001fca00078e02e6 */
[----:B------:R3:W2:Y:S02]  /*4170*/  LDG.E.U16 R211, [R52.64] ;  /* 0x0000000434d37981 */ /* 0x0006a4000c1e1500 */
[----:B---3--:R-:W-:-:S05]  /*4180*/  IMAD.WIDE R52, R20, 0x2, R214 ;  /* 0x0000000214347825 */ /* 0x008fca00078e02d6 */
[----:B------:R0:W3:Y:S02]  /*4190*/  LDG.E.U16 R214, [R52.64] ;  /* 0x0000000434d67981 */ /* 0x0000e4000c1e1500 */
[----:B0-----:R-:W-:-:S05]  /*41a0*/  IMAD.WIDE R52, R20, 0x2, R226 ;  /* 0x0000000214347825 */ /* 0x001fca00078e02e2 */
[----:B------:R0:W3:Y:S02]  /*41b0*/  LDG.E.U16 R215, [R52.64] ;  /* 0x0000000434d77981 */ /* 0x0000e4000c1e1500 */
[----:B0-----:R-:W-:-:S05]  /*41c0*/  IMAD.WIDE R52, R20, 0x2, R218 ;  /* 0x0000000214347825 */ /* 0x001fca00078e02da */
[----:B------:R0:W3:Y:S02]  /*41d0*/  LDG.E.U16 R218, [R52.64] ;  /* 0x0000000434da7981 */ /* 0x0000e4000c1e1500 */
[----:B0-----:R-:W-:-:S06]  /*41e0*/  IMAD.WIDE R52, R20, 0x2, R222 ;  /* 0x0000000214347825 */ /* 0x001fcc00078e02de */
[----:B------:R-:W3:Y:S04]  /*41f0*/  LDG.E.U16 R52, [R52.64] ;  /* 0x0000000434347981 */ /* 0x000ee8000c1e1500 */
[----:B------:R-:W-:Y:S01]  /*4200*/  BAR.SYNC.DEFER_BLOCKING 0x0 ;  /* 0x0000000000007b1d */ /* 0x000fe20000010000 */
[C---:B------:R-:W-:Y:S02]  /*4210*/  LOP3.LUT R219, R0.reuse, 0x10, RZ, 0x3c, !PT ;  /* 0x0000001000db7812 */ /* 0x040fe400078e3cff */
[----:B------:R-:W-:-:S03]  /*4220*/  LOP3.LUT R222, R0, 0x20, RZ, 0x3c, !PT ;  /* 0x0000002000de7812 */ /* 0x000fc600078e3cff */
        /* <DEDUP_REMOVED lines=15> */
[----:B------:R0:W-:Y:S04]  /*4320*/  STS.U16 [R219+0xe600], R54 ;  /* 0x00e60036db007388 */ /* 0x0001e80000000400 */
[----:B------:R-:W-:Y:S04]  /*4330*/  STS.U16 [R222+0x8800], R47 ;  /* 0x0088002fde007388 */ /* 0x000fe80000000400 */
[----:B------:R-:W-:Y:S01]  /*4340*/  STS.U16 [R222+0x8a00], R46 ;  /* 0x008a002ede007388 */ /* 0x000fe20000000400 */
[----:B0-----:R-:W-:-:S03]  /*4350*/  LOP3.LUT R219, R0, 0x30, RZ, 0x3c, !PT ;  /* 0x0000003000db7812 */ /* 0x001fc600078e3cff */
        /* <DEDUP_REMOVED lines=13> */
[----:B-----5:R-:W-:Y:S04]  /*4430*/  STS.U16 [R219+0xec00], R202 ;  /* 0x00ec00cadb007388 */ /* 0x020fe80000000400 */
        /* <DEDUP_REMOVED lines=8> */
[----:B--2---:R-:W-:Y:S04]  /*44c0*/  STS.U16 [R222+0xf000], R206 ;  /* 0x00f000cede007388 */ /* 0x004fe80000000400 */
[----:B------:R-:W-:Y:S01]  /*44d0*/  STS.U16 [R222+0xf200], R207 ;  /* 0x00f200cfde007388 */ /* 0x000fe20000000400 */
[----:B------:R-:W-:-:S03]  /*44e0*/  LOP3.LUT R5, R0, 0x60, RZ, 0x3c, !PT ;  /* 0x0000006000057812 */ /* 0x000fc600078e3cff */
[----:B------:R-:W-:Y:S04]  /*44f0*/  STS.U16 [R219+0x9400], R35 ;  /* 0x00940023db007388 */ /* 0x000fe80000000400 */
[----:B------:R-:W-:Y:S04]  /*4500*/  STS.U16 [R219+0x9600], R34 ;  /* 0x00960022db007388 */ /* 0x000fe80000000400 */
[----:B------:R-:W-:Y:S04]  /*4510*/  STS.U16 [R219+0xb400], R33 ;  /* 0x00b40021db007388 */ /* 0x000fe80000000400 */
[----:B------:R-:W-:Y:S04]  /*4520*/  STS.U16 [R219+0xb600], R32 ;  /* 0x00b60020db007388 */ /* 0x000fe80000000400 */
[----:B------:R-:W-:Y:S04]  /*4530*/  STS.U16 [R219+0xd400], R194 ;  /* 0x00d400c2db007388 */ /* 0x000fe80000000400 */
[----:B------:R-:W-:Y:S04]  /*4540*/  STS.U16 [R219+0xd600], R195 ;  /* 0x00d600c3db007388 */ /* 0x000fe80000000400 */
[----:B----4-:R-:W-:Y:S04]  /*4550*/  STS.U16 [R219+0xf400], R210 ;  /* 0x00f400d2db007388 */ /* 0x010fe80000000400 */
[----:B------:R0:W-:Y:S01]  /*4560*/  STS.U16 [R219+0xf600], R211 ;  /* 0x00f600d3db007388 */ /* 0x0001e20000000400 */
[----:B------:R-:W-:-:S03]  /*4570*/  LOP3.LUT R4, R0, 0x70, RZ, 0x3c, !PT ;  /* 0x0000007000047812 */ /* 0x000fc600078e3cff */
[----:B------:R-:W-:Y:S04]  /*4580*/  STS.U16 [R5+0x9800], R31 ;  /* 0x0098001f05007388 */ /* 0x000fe80000000400 */
[----:B------:R-:W-:Y:S04]  /*4590*/  STS.U16 [R5+0x9a00], R30 ;  /* 0x009a001e05007388 */ /* 0x000fe80000000400 */
[----:B------:R-:W-:Y:S04]  /*45a0*/  STS.U16 [R5+0xb800], R29 ;  /* 0x00b8001d05007388 */ /* 0x000fe80000000400 */
[----:B------:R-:W-:Y:S04]  /*45b0*/  STS.U16 [R5+0xba00], R28 ;  /* 0x00ba001c05007388 */ /* 0x000fe80000000400 */
[----:B------:R1:W-:Y:S04]  /*45c0*/  STS.U16 [R5+0xd800], R198 ;  /* 0x00d800c605007388 */ /* 0x0003e80000000400 */
[----:B------:R-:W-:Y:S01]  /*45d0*/  STS.U16 [R5+0xda00], R58 ;  /* 0x00da003a05007388 */ /* 0x000fe20000000400 */
[----:B------:R-:W-:-:S03]  /*45e0*/  LOP3.LUT R27, R14, 0x40, RZ, 0x3c, !PT ;  /* 0x000000400e1b7812 */ /* 0x000fc600078e3cff */
[----:B0-----:R-:W0:Y:S04]  /*45f0*/  S2R R219, SR_TID.X ;  /* 0x0000000000db7919 */ /* 0x001e280000002100 */
[----:B------:R-:W2:Y:S04]  /*4600*/  LDL.64 R206, [R1+0x70] ;  /* 0x0000700001ce7983 */ /* 0x000ea80000100a00 */
[----:B------:R-:W4:Y:S04]  /*4610*/  LDL.64 R194, [R1+0x40] ;  /* 0x0000400001c27983 */ /* 0x000f280000100a00 */
[----:B---3--:R-:W-:Y:S04]  /*4620*/  STS.U16 [R5+0xf800], R214 ;  /* 0x00f800d605007388 */ /* 0x008fe80000000400 */
[----:B-1----:R-:W3:Y:S04]  /*4630*/  LDL.64 R198, [R1+0x58] ;  /* 0x0000580001c67983 */ /* 0x002ee80000100a00 */
[----:B------:R-:W5:Y:S04]  /*4640*/  LDL.64 R202, [R1+0x60] ;  /* 0x0000600001ca7983 */ /* 0x000f680000100a00 */
[----:B------:R-:W2:Y:S04]  /*4650*/  LDL.64 R158, [R1+0x28] ;  /* 0x00002800019e7983 */ /* 0x000ea80000100a00 */
        /* <DEDUP_REMOVED lines=8> */
[----:B------:R-:W-:Y:S04]  /*46e0*/  STS.U16 [R4+0xfe00], R52 ;  /* 0x00fe003404007388 */ /* 0x000fe80000000400 */
[----:B------:R-:W-:Y:S01]  /*46f0*/  BAR.SYNC.DEFER_BLOCKING 0x0 ;  /* 0x0000000000007b1d */ /* 0x000fe20000010000 */
[----:B0-----:R-:W-:-:S05]  /*4700*/  LOP3.LUT R56, R219, 0x1c, RZ, 0xc0, !PT ;  /* 0x0000001cdb387812 */ /* 0x001fca00078ec0ff */
[----:B------:R-:W2:Y:S04]  /*4710*/  LDL.64 R138, [R1+0x10] ;  /* 0x00001000018a7983 */ /* 0x000ea80000100a00 */
[----:B------:R-:W2:Y:S04]  /*4720*/  LDL.64 R136, [R1+0x8] ;  /* 0x0000080001887983 */ /* 0x000ea80000100a00 */
[----:B-1----:R-:W2:Y:S04]  /*4730*/  LDL.64 R58, [R1] ;  /* 0x00000000013a7983 */ /* 0x002ea80000100a00 */
[----:B------:R-:W2:Y:S04]  /*4740*/  LDL.64 R168, [R1+0x30] ;  /* 0x0000300001a87983 */ /* 0x000ea80000100a00 */
[----:B------:R-:W-:Y:S04]  /*4750*/  LDSM.16.MT88.4 R48, [R16] ;  /* 0x000000001030783b */ /* 0x000fe80000004200 */
[----:B------:R-:W0:Y:S04]  /*4760*/  LDSM.16.M88.4 R32, [R14+0x8000] ;  /* 0x008000000e20783b */ /* 0x000e280000000200 */
[----:B------:R-:W1:Y:S04]  /*4770*/  LDSM.16.MT88.4 R44, [R252] ;  /* 0x00000000fc2c783b */ /* 0x000e680000004200 */
[----:B------:R-:W1:Y:S04]  /*4780*/  LDSM.16.MT88.4 R36, [R16+0x400] ;  /* 0x000400001024783b */ /* 0x000e680000004200 */
[----:B------:R-:W1:Y:S04]  /*4790*/  LDSM.16.MT88.4 R4, [R252+0x400] ;  /* 0x00040000fc04783b */ /* 0x000e680000004200 */
[----:B------:R-:W-:Y:S04]  /*47a0*/  LDSM.16.MT88.4 R52, [R16+0x800] ;  /* 0x000800001034783b */ /* 0x000fe80000004200 */
[----:B------:R-:W1:Y:S04]  /*47b0*/  LDSM.16.M88.4 R28, [R27+0x8000] ;  /* 0x008000001b1c783b */ /* 0x000e680000000200 */
[----:B------:R-:W1:Y:S01]  /*47c0*/  LDSM.16.MT88.4 R40, [R252+0x800] ;  /* 0x00080000fc28783b */ /* 0x000e620000004200 */
[-C--:B0-----:R-:W-:Y:S08]  /*47d0*/  HMMA.16816.F32 R48, R48, R32.reuse, RZ ;  /* 0x000000203030723c */ /* 0x081ff000000018ff */
[----:B-1----:R-:W-:Y:S11]  /*47e0*/  HMMA.16816.F32 R44, R44, R32, RZ ;  /* 0x000000202c2c723c */ /* 0x002ff600000018ff */
[----:B------:R-:W-:Y:S05]  /*47f0*/  @!UPT UIADD3 URZ, URZ, URZ, URZ ;  /* 0x0000003f3f3ff290 */ /* 0x000fea000fffe03f */
[-C--:B------:R-:W-:Y:S01]  /*4800*/  HMMA.16816.F32 R36, R36, R34.reuse, R48 ;  /* 0x000000222424723c */ /* 0x080fe20000001830 */
[----:B------:R-:W-:Y:S07]  /*4810*/  LDSM.16.MT88.4 R48, [R16+0x1000] ;  /* 0x001000001030783b */ /* 0x000fee0000004200 */
[----:B------:R-:W-:Y:S01]  /*4820*/  HMMA.16816.F32 R44, R4, R34, R44 ;  /* 0x00000022042c723c */ /* 0x000fe2000000182c */
[----:B------:R-:W0:Y:S04]  /*4830*/  LDSM.16.MT88.4 R32, [R16+0xc00] ;  /* 0x000c00001020783b */ /* 0x000e280000004200 */
[----:B------:R-:W1:Y:S11]  /*4840*/  LDSM.16.MT88.4 R4, [R252+0xc00] ;  /* 0x000c0000fc04783b */ /* 0x000e760000004200 */
[-C--:B------:R-:W-:Y:S01]  /*4850*/  HMMA.16816.F32 R52, R52, R28.reuse, R36 ;  /* 0x0000001c3434723c */ /* 0x080fe20000001824 */
[----:B------:R-:W1:Y:S07]  /*4860*/  LDSM.16.M88.4 R36, [R14+0x8080] ;  /* 0x008080000e24783b */ /* 0x000e6e0000000200 */
[----:B------:R-:W-:Y:S01]  /*4870*/  HMMA.16816.F32 R40, R40, R28, R44 ;  /* 0x0000001c2828723c */ /* 0x000fe2000000182c */
[----:B------:R-:W1:Y:S11]  /*4880*/  LDSM.16.MT88.4 R44, [R252+0x1000] ;  /* 0x00100000fc2c783b */ /* 0x000e760000004200 */
[----:B------:R-:W-:Y:S04]  /*4890*/  @!UPT UIADD3 URZ, URZ, URZ, URZ ;  /* 0x0000003f3f3ff290 */ /* 0x000fe8000fffe03f */
[-C--:B0-----:R-:W-:Y:S01]  /*48a0*/  HMMA.16816.F32 R32, R32, R30.reuse, R52 ;  /* 0x0000001e2020723c */ /* 0x081fe20000001834 */
[----:B------:R-:W-:Y:S07]  /*48b0*/  LDSM.16.MT88.4 R52, [R16+0x1800] ;  /* 0x001800001034783b */ /* 0x000fee0000004200 */
[----:B-1----:R-:W-:Y:S01]  /*48c0*/  HMMA.16816.F32 R40, R4, R30, R40 ;  /* 0x0000001e0428723c */ /* 0x002fe20000001828 */
        /* <DEDUP_REMOVED lines=13> */
[----:B------:R-:W3:Y:S07]  /*49a0*/  LDSM.16.M88.4 R28, [R14+0x8100] ;  /* 0x008100000e1c783b */ /* 0x000eee0000000200 */
[----:B------:R-:W-:Y:S01]  /*49b0*/  HMMA.16816.F32 R40, R40, R32, R44 ;  /* 0x000000202828723c */ /* 0x000fe2000000182c */
[----:B------:R-:W3:Y:S11]  /*49c0*/  LDSM.16.MT88.4 R44, [R252+0x2000] ;  /* 0x00200000fc2c783b */ /* 0x000ef60000004200 */
[----:B------:R-:W-:Y:S04]  /*49d0*/  @!UPT UIADD3 URZ, URZ, URZ, URZ ;  /* 0x0000003f3f3ff290 */ /* 0x000fe8000fffe03f */
[-C--:B0-----:R-:W-:Y:S01]  /*49e0*/  HMMA.16816.F32 R36, R36, R34.reuse, R52 ;  /* 0x000000222424723c */ /* 0x081fe20000001834 */
[----:B------:R-:W-:Y:S07]  /*49f0*/  LDSM.16.MT88.4 R52, [R16+0x2800] ;  /* 0x002800001034783b */ /* 0x000fee0000004200 */
[----:B-1----:R-:W-:Y:S01]  /*4a00*/  HMMA.16816.F32 R40, R4, R34, R40 ;  /* 0x000000220428723c */ /* 0x002fe20000001828 */
[----:B------:R-:W0:Y:S04]  /*4a10*/  LDSM.16.MT88.4 R32, [R16+0x2400] ;  /* 0x002400001020783b */ /* 0x000e280000004200 */
[----:B------:R-:W1:Y:S11]  /*4a20*/  LDSM.16.MT88.4 R4, [R252+0x2400] ;  /* 0x00240000fc04783b */ /* 0x000e760000004200 */
[-C--:B---3--:R-:W-:Y:S01]  /*4a30*/  HMMA.16816.F32 R48, R48, R28.reuse, R36 ;  /* 0x0000001c3030723c */ /* 0x088fe20000001824 */
[----:B------:R-:W3:Y:S07]  /*4a40*/  LDSM.16.M88.4 R36, [R27+0x8100] ;  /* 0x008100001b24783b */ /* 0x000eee0000000200 */
[----:B------:R-:W-:Y:S01]  /*4a50*/  HMMA.16816.F32 R44, R44, R28, R40 ;  /* 0x0000001c2c2c723c */ /* 0x000fe20000001828 */
[----:B------:R-:W2:Y:S11]  /*4a60*/  LDSM.16.MT88.4 R40, [R252+0x2800] ;  /* 0x00280000fc28783b */ /* 0x000eb60000004200 */
        /* <DEDUP_REMOVED lines=8> */
[----:B--2---:R-:W-:Y:S01]  /*4af0*/  HMMA.16816.F32 R40, R40, R36, R44 ;  /* 0x000000242828723c */ /* 0x004fe2000000182c */
[----:B------:R-:W2:Y:S11]  /*4b00*/  LDSM.16.MT88.4 R44, [R252+0x3000] ;  /* 0x00300000fc2c783b */ /* 0x000eb60000004200 */
[----:B------:R-:W-:Y:S04]  /*4b10*/  @!UPT UIADD3 URZ, URZ, URZ, URZ ;  /* 0x0000003f3f3ff290 */ /* 0x000fe8000fffe03f */
[-C--:B0-----:R-:W-:Y:S01]  /*4b20*/  HMMA.16816.F32 R4, R4, R38.reuse, R52 ;  /* 0x000000260404723c */ /* 0x081fe20000001834 */
[----:B------:R-:W-:Y:S07]  /*4b30*/  LDSM.16.MT88.4 R52, [R252+0x3800] ;  /* 0x00380000fc34783b */ /* 0x000fee0000004200 */
[----:B-1----:R-:W-:Y:S01]  /*4b40*/  HMMA.16816.F32 R36, R28, R38, R40 ;  /* 0x000000261c24723c */ /* 0x002fe20000001828 */
[----:B------:R-:W-:Y:S04]  /*4b50*/  LDSM.16.MT88.4 R28, [R252+0x3400] ;  /* 0x00340000fc1c783b */ /* 0x000fe80000004200 */
[----:B------:R-:W0:Y:S11]  /*4b60*/  LDSM.16.MT88.4 R40, [R16+0x3400] ;  /* 0x003400001028783b */ /* 0x000e360000004200 */
[-C--:B---3--:R-:W-:Y:S01]  /*4b70*/  HMMA.16816.F32 R48, R48, R32.reuse, R4 ;  /* 0x000000203030723c */ /* 0x088fe20000001804 */
[----:B------:R-:W-:Y:S07]  /*4b80*/  LDSM.16.M88.4 R4, [R27+0x8180] ;  /* 0x008180001b04783b */ /* 0x000fee0000000200 */
[----:B--2---:R-:W-:Y:S01]  /*4b90*/  HMMA.16816.F32 R44, R44, R32, R36 ;  /* 0x000000202c2c723c */ /* 0x004fe20000001824 */
[----:B------:R-:W1:Y:S11]  /*4ba0*/  LDSM.16.MT88.4 R36, [R16+0x3800] ;  /* 0x003800001024783b */ /* 0x000e760000004200 */
[----:B------:R-:W-:Y:S04]  /*4bb0*/  @!UPT UIADD3 URZ, URZ, URZ, URZ ;  /* 0x0000003f3f3ff290 */ /* 0x000fe8000fffe03f */
[-C--:B0-----:R-:W-:Y:S01]  /*4bc0*/  HMMA.16816.F32 R40, R40, R34.reuse, R48 ;  /* 0x000000222828723c */ /* 0x081fe20000001830 */
[----:B------:R-:W-:Y:S07]  /*4bd0*/  LDSM.16.MT88.4 R48, [R252+0x4000] ;  /* 0x00400000fc30783b */ /* 0x000fee0000004200 */
[----:B------:R-:W-:Y:S01]  /*4be0*/  HMMA.16816.F32 R44, R28, R34, R44 ;  /* 0x000000221c2c723c */ /* 0x000fe2000000182c */
[----:B------:R-:W-:Y:S04]  /*4bf0*/  LDSM.16.MT88.4 R32, [R252+0x3c00] ;  /* 0x003c0000fc20783b */ /* 0x000fe80000004200 */
[----:B------:R-:W0:Y:S11]  /*4c00*/  LDSM.16.MT88.4 R28, [R16+0x3c00] ;  /* 0x003c0000101c783b */ /* 0x000e360000004200 */
[-C--:B-1----:R-:W-:Y:S01]  /*4c10*/  HMMA.16816.F32 R36, R36, R4.reuse, R40 ;  /* 0x000000042424723c */ /* 0x082fe20000001828 */
[----:B------:R-:W-:Y:S07]  /*4c20*/  LDSM.16.MT88.4 R40, [R16+0x4000] ;  /* 0x004000001028783b */ /* 0x000fee0000004200 */
[----:B------:R-:W-:Y:S01]  /*4c30*/  HMMA.16816.F32 R52, R52, R4, R44 ;  /* 0x000000043434723c */ /* 0x000fe2000000182c */
[----:B------:R-:W1:Y:S11]  /*4c40*/  LDSM.16.M88.4 R44, [R14+0x8200] ;  /* 0x008200000e2c783b */ /* 0x000e760000000200 */
[----:B------:R-:W-:Y:S04]  /*4c50*/  @!UPT UIADD3 URZ, URZ, URZ, URZ ;  /* 0x0000003f3f3ff290 */ /* 0x000fe8000fffe03f */
[-C--:B0-----:R-:W-:Y:S01]  /*4c60*/  HMMA.16816.F32 R28, R28, R6.reuse, R36 ;  /* 0x000000061c1c723c */ /* 0x081fe20000001824 */
[----:B------:R-:W-:Y:S07]  /*4c70*/  LDSM.16.MT88.4 R36, [R16+0x4800] ;  /* 0x004800001024783b */ /* 0x000fee0000004200 */
[----:B------:R-:W-:Y:S01]  /*4c80*/  HMMA.16816.F32 R52, R32, R6, R52 ;  /* 0x000000062034723c */ /* 0x000fe20000001834 */
[----:B------:R-:W-:Y:S04]  /*4c90*/  LDSM.16.MT88.4 R4, [R252+0x4400] ;  /* 0x00440000fc04783b */ /* 0x000fe80000004200 */
[----:B------:R-:W0:Y:S11]  /*4ca0*/  LDSM.16.MT88.4 R32, [R16+0x4400] ;  /* 0x004400001020783b */ /* 0x000e360000004200 */
[-C--:B-1----:R-:W-:Y:S01]  /*4cb0*/  HMMA.16816.F32 R28, R40, R44.reuse, R28 ;  /* 0x0000002c281c723c */ /* 0x082fe2000000181c */
[----:B------:R-:W1:Y:S07]  /*4cc0*/  LDSM.16.M88.4 R40, [R27+0x8200] ;  /* 0x008200001b28783b */ /* 0x000e6e0000000200 */
[----:B------:R-:W-:Y:S01]  /*4cd0*/  HMMA.16816.F32 R52, R48, R44, R52 ;  /* 0x0000002c3034723c */ /* 0x000fe20000001834 */
[----:B------:R-:W2:Y:S11]  /*4ce0*/  LDSM.16.MT88.4 R48, [R252+0x4800] ;  /* 0x00480000fc30783b */ /* 0x000eb60000004200 */
[----:B------:R-:W-:Y:S04]  /*4cf0*/  @!UPT UIADD3 URZ, URZ, URZ, URZ ;  /* 0x0000003f3f3ff290 */ /* 0x000fe8000fffe03f */
[-C--:B0-----:R-:W-:Y:S01]  /*4d00*/  HMMA.16816.F32 R28, R32, R46.reuse, R28 ;  /* 0x0000002e201c723c */ /* 0x081fe2000000181c */
[----:B------:R-:W-:Y:S07]  /*4d10*/  LDSM.16.MT88.4 R32, [R252+0x4c00] ;  /* 0x004c0000fc20783b */ /* 0x000fee0000004200 */
[----:B------:R-:W-:Y:S01]  /*4d20*/  HMMA.16816.F32 R52, R4, R46, R52 ;  /* 0x0000002e0434723c */ /* 0x000fe20000001834 */
[----:B------:R-:W0:Y:S04]  /*4d30*/  LDSM.16.MT88.4 R4, [R16+0x4c00] ;  /* 0x004c00001004783b */ /* 0x000e280000004200 */
[----:B------:R-:W-:Y:S11]  /*4d40*/  LDSM.16.MT88.4 R44, [R16+0x5000] ;  /* 0x00500000102c783b */ /* 0x000ff60000004200 */
[-C--:B-1----:R-:W-:Y:S01]  /*4d50*/  HMMA.16816.F32 R28, R36, R40.reuse, R28 ;  /* 0x00000028241c723c */ /* 0x082fe2000000181c */
[----:B------:R-:W1:Y:S07]  /*4d60*/  LDSM.16.M88.4 R36, [R14+0x8280] ;  /* 0x008280000e24783b */ /* 0x000e6e0000000200 */
[----:B--2---:R-:W-:Y:S01]  /*4d70*/  HMMA.16816.F32 R52, R48, R40, R52 ;  /* 0x000000283034723c */ /* 0x004fe20000001834 */
        /* <DEDUP_REMOVED lines=16> */
[----:B------:R-:W-:Y:S11]  /*4e80*/  LDSM.16.M88.4 R36, [R14+0x8300] ;  /* 0x008300000e24783b */ /* 0x000ff60000000200 */
[-C--:B-1----:R-:W-:Y:S01]  /*4e90*/  HMMA.16816.F32 R4, R40, R44.reuse, R4 ;  /* 0x0000002c2804723c */ /* 0x082fe20000001804 */
[----:B------:R-:W1:Y:S07]  /*4ea0*/  LDSM.16.MT88.4 R40, [R16+0x6000] ;  /* 0x006000001028783b */ /* 0x000e6e0000004200 */
        /* <DEDUP_REMOVED lines=14> */
[----:B------:R-:W0:Y:S07]  /*4f90*/  LDSM.16.MT88.4 R32, [R16+0x6c00] ;  /* 0x006c00001020783b */ /* 0x000e2e0000004200 */
[----:B------:R-:W-:Y:S01]  /*4fa0*/  HMMA.16816.F32 R52, R28, R38, R52 ;  /* 0x000000261c34723c */ /* 0x000fe20000001834 */
[----:B------:R-:W3:Y:S04]  /*4fb0*/  LDSM.16.MT88.4 R28, [R252+0x6c00] ;  /* 0x006c0000fc1c783b */ /* 0x000ee80000004200 */
        /* <DEDUP_REMOVED lines=8> */
[----:B---3--:R-:W-:Y:S01]  /*5040*/  HMMA.16816.F32 R52, R28, R46, R52 ;  /* 0x0000002e1c34723c */ /* 0x008fe20000001834 */
        /* <DEDUP_REMOVED lines=11> */
[----:B------:R-:W4:Y:S04]  /*5100*/  LDL.64 R48, [R1+0xb8] ;  /* 0x0000b80001307983 */ /* 0x000f280000100a00 */
[----:B------:R-:W4:Y:S07]  /*5110*/  LDL.64 R50, [R1+0x48] ;  /* 0x0000480001327983 */ /* 0x000f2e0000100a00 */
[-C--:B-1----:R-:W-:Y:S01]  /*5120*/  HMMA.16816.F32 R4, R36, R44.reuse, R4 ;  /* 0x0000002c2404723c */ /* 0x082fe20000001804 */
[----:B------:R-:W4:Y:S07]  /*5130*/  LDL.64 R38, [R1+0x80] ;  /* 0x0000800001267983 */ /* 0x000f2e0000100a00 */
[----:B--2---:R-:W-:Y:S01]  /*5140*/  HMMA.16816.F32 R32, R52, R44, R32 ;  /* 0x0000002c3420723c */ /* 0x004fe20000001820 */
[----:B------:R-:W2:Y:S04]  /*5150*/  LDL.64 R44, [R1+0xa8] ;  /* 0x0000a800012c7983 */ /* 0x000ea80000100a00 */
[----:B------:R-:W2:Y:S04]  /*5160*/  LDL.64 R54, [R1+0x88] ;  /* 0x0000880001367983 */ /* 0x000ea80000100a00 */
[----:B------:R-:W2:Y:S07]  /*5170*/  LDL.64 R52, [R1+0x50] ;  /* 0x0000500001347983 */ /* 0x000eae0000100a00 */
[-C--:B0-----:R-:W-:Y:S08]  /*5180*/  HMMA.16816.F32 R28, R28, R46.reuse, R4 ;  /* 0x0000002e1c1c723c */ /* 0x081ff00000001804 */
[----:B---3--:R-:W-:Y:S01]  /*5190*/  HMMA.16816.F32 R32, R40, R46, R32 ;  /* 0x0000002e2820723c */ /* 0x008fe20000001820 */
[----:B------:R-:W3:Y:S04]  /*51a0*/  LDL.64 R46, [R1+0xb0] ;  /* 0x0000b000012e7983 */ /* 0x000ee80000100a00 */
[----:B------:R-:W2:Y:S04]  /*51b0*/  LDL.64 R42, [R1+0xa0] ;  /* 0x0000a000012a7983 */ /* 0x000ea80000100a00 */
[----:B------:R-:W2:Y:S07]  /*51c0*/  LDL.64 R40, [R1+0x98] ;  /* 0x0000980001287983 */ /* 0x000eae0000100a00 */
[----:B------:R-:W-:-:S02]  /*51d0*/  FMUL R27, R28, c[0x0][0x188] ;  /* 0x000062001c1b7a20 */ /* 0x000fc40000400000 */
[----:B------:R-:W-:Y:S02]  /*51e0*/  FMUL R36, R29, c[0x0][0x188] ;  /* 0x000062001d247a20 */ /* 0x000fe40000400000 */
[----:B------:R-:W-:Y:S02]  /*51f0*/  FMUL R25, R30, c[0x0][0x188] ;  /* 0x000062001e197a20 */ /* 0x000fe40000400000 */
[----:B------:R-:W-:Y:S02]  /*5200*/  FMUL R26, R31, c[0x0][0x188] ;  /* 0x000062001f1a7a20 */ /* 0x000fe40000400000 */
[----:B------:R-:W-:Y:S02]  /*5210*/  FMUL R7, R32, c[0x0][0x188] ;  /* 0x0000620020077a20 */ /* 0x000fe40000400000 */
[----:B------:R-:W-:Y:S02]  /*5220*/  FMUL R5, R33, c[0x0][0x188] ;  /* 0x0000620021057a20 */ /* 0x000fe40000400000 */
[----:B------:R-:W-:-:S02]  /*5230*/  FMUL R6, R34, c[0x0][0x188] ;  /* 0x0000620022067a20 */ /* 0x000fc40000400000 */
[----:B------:R-:W-:Y:S01]  /*5240*/  FMUL R4, R35, c[0x0][0x188] ;  /* 0x0000620023047a20 */ /* 0x000fe20000400000 */
[----:B------:R-:W-:Y:S02]  /*5250*/  FMNMX R5, R7, R5, !PT ;  /* 0x0000000507057209 */ /* 0x000fe40007800000 */
[----:B------:R-:W-:Y:S02]  /*5260*/  FMNMX R27, R27, R36, !PT ;  /* 0x000000241b1b7209 */ /* 0x000fe40007800000 */
[----:B------:R-:W-:Y:S02]  /*5270*/  FMNMX R25, R25, R26, !PT ;  /* 0x0000001a19197209 */ /* 0x000fe40007800000 */
[----:B------:R-:W-:Y:S01]  /*5280*/  FMNMX R7, R6, R4, !PT ;  /* 0x0000000406077209 */ /* 0x000fe20007800000 */
[----:B------:R-:W0:Y:S04]  /*5290*/  SHFL.BFLY PT, R36, R27, 0x2, 0x1f ;  /* 0x0c401f001b247f89 */ /* 0x000e2800000e0000 */
[----:B------:R-:W1:Y:S04]  /*52a0*/  SHFL.BFLY PT, R26, R25, 0x2, 0x1f ;  /* 0x0c401f00191a7f89 */ /* 0x000e6800000e0000 */
[----:B------:R-:W5:Y:S04]  /*52b0*/  SHFL.BFLY PT, R4, R5, 0x2, 0x1f ;  /* 0x0c401f0005047f89 */ /* 0x000f6800000e0000 */
[----:B------:R-:W5:Y:S01]  /*52c0*/  SHFL.BFLY PT, R6, R7, 0x2, 0x1f ;  /* 0x0c401f0007067f89 */ /* 0x000f6200000e0000 */
[----:B0-----:R-:W-:-:S02]  /*52d0*/  FMNMX R36, R27, R36, !PT ;  /* 0x000000241b247209 */ /* 0x001fc40007800000 */
[----:B-1----:R-:W-:Y:S02]  /*52e0*/  FMNMX R26, R25, R26, !PT ;  /* 0x0000001a191a7209 */ /* 0x002fe40007800000 */
[----:B-----5:R-:W-:Y:S02]  /*52f0*/  FMNMX R4, R5, R4, !PT ;  /* 0x0000000405047209 */ /* 0x020fe40007800000 */
[----:B------:R-:W-:Y:S01]  /*5300*/  FMNMX R7, R7, R6, !PT ;  /* 0x0000000607077209 */ /* 0x000fe20007800000 */
[----:B------:R-:W0:Y:S04]  /*5310*/  SHFL.BFLY PT, R27, R36, 0x1, 0x1f ;  /* 0x0c201f00241b7f89 */ /* 0x000e2800000e0000 */
[----:B------:R-:W1:Y:S04]  /*5320*/  SHFL.BFLY PT, R25, R26, 0x1, 0x1f ;  /* 0x0c201f001a197f89 */ /* 0x000e6800000e0000 */
[----:B------:R-:W5:Y:S04]  /*5330*/  SHFL.BFLY PT, R6, R4, 0x1, 0x1f ;  /* 0x0c201f0004067f89 */ /* 0x000f6800000e0000 */
[----:B------:R-:W5:Y:S01]  /*5340*/  SHFL.BFLY PT, R5, R7, 0x1, 0x1f ;  /* 0x0c201f0007057f89 */ /* 0x000f6200000e0000 */
[----:B0-----:R-:W-:-:S03]  /*5350*/  FMNMX R27, R36, R27, !PT ;  /* 0x0000001b241b7209 */ /* 0x001fc60007800000 */
[----:B------:R-:W-:Y:S01]  /*5360*/  BAR.SYNC.DEFER_BLOCKING 0x0 ;  /* 0x0000000000007b1d */ /* 0x000fe20000010000 */
[----:B-1----:R-:W-:Y:S02]  /*5370*/  FMNMX R25, R26, R25, !PT ;  /* 0x000000191a197209 */ /* 0x002fe40007800000 */
[----:B-----5:R-:W-:Y:S02]  /*5380*/  FMNMX R6, R4, R6, !PT ;  /* 0x0000000604067209 */ /* 0x020fe40007800000 */
[----:B------:R-:W-:Y:S01]  /*5390*/  FMNMX R5, R7, R5, !PT ;  /* 0x0000000507057209 */ /* 0x000fe20007800000 */
[----:B------:R-:W-:Y:S04]  /*53a0*/  @P0 STS [R12+0x8000], R27 ;  /* 0x0080001b0c000388 */ /* 0x000fe80000000800 */
[----:B------:R-:W-:Y:S04]  /*53b0*/  @P0 STS [R12+0x8080], R25 ;  /* 0x008080190c000388 */ /* 0x000fe80000000800 */
[----:B------:R-:W-:Y:S04]  /*53c0*/  @P0 STS [R12+0x8100], R6 ;  /* 0x008100060c000388 */ /* 0x000fe80000000800 */
[----:B------:R-:W-:Y:S04]  /*53d0*/  @P0 STS [R12+0x8180], R5 ;  /* 0x008180050c000388 */ /* 0x000fe80000000800 */
[----:B------:R-:W-:Y:S06]  /*53e0*/  BAR.SYNC.DEFER_BLOCKING 0x0 ;  /* 0x0000000000007b1d */ /* 0x000fec0000010000 */
[----:B------:R-:W0:Y:S04]  /*53f0*/  @!P1 LDS R18, [R251.X4+0x8000] ;  /* 0x00800000fb129984 */ /* 0x000e280000004800 */
[----:B0-----:R-:W0:Y:S02]  /*5400*/  SHFL.BFLY PT, R4, R18, 0x2, 0x1f ;  /* 0x0c401f0012047f89 */ /* 0x001e2400000e0000 */
[----:B0-----:R-:W-:-:S05]  /*5410*/  FMNMX R4, R18, R4, !PT ;  /* 0x0000000412047209 */ /* 0x001fca0007800000 */
[----:B------:R-:W0:Y:S02]  /*5420*/  SHFL.BFLY PT, R5, R4, 0x1, 0x1f ;  /* 0x0c201f0004057f89 */ /* 0x000e2400000e0000 */
[----:B0-----:R-:W-:-:S05]  /*5430*/  FMNMX R5, R4, R5, !PT ;  /* 0x0000000504057209 */ /* 0x001fca0007800000 */
[----:B------:R-:W-:Y:S04]  /*5440*/  @P0 STS [R251.X4+0x8000], R5 ;  /* 0x00800005fb000388 */ /* 0x000fe80000004800 */
[----:B------:R-:W-:Y:S06]  /*5450*/  BAR.SYNC.DEFER_BLOCKING 0x0 ;  /* 0x0000000000007b1d */ /* 0x000fec0000010000 */
[----:B------:R-:W0:Y:S04]  /*5460*/  LDS R4, [R56.X4+0x8000] ;  /* 0x0080000038047984 */ /* 0x000e280000004800 */
[----:B------:R-:W1:Y:S04]  /*5470*/  LDS R5, [R56.X4+0x8080] ;  /* 0x0080800038057984 */ /* 0x000e680000004800 */
[----:B------:R-:W5:Y:S04]  /*5480*/  LDS R6, [R56.X4+0x8100] ;  /* 0x0081000038067984 */ /* 0x000f680000004800 */
[----:B------:R2:W3:Y:S04]  /*5490*/  LDS R7, [R56.X4+0x8180] ;  /* 0x0081800038077984 */ /* 0x0004e80000004800 */
[----:B--2---:R-:W2:Y:S01]  /*54a0*/  LDL.64 R56, [R1+0x90] ;  /* 0x0000900001387983 */ /* 0x004ea20000100a00 */
[----:B0-----:R-:W-:-:S02]  /*54b0*/  FMNMX R4, R4, R24, !PT ;  /* 0x0000001804047209 */ /* 0x001fc40007800000 */
[----:B-1----:R-:W-:-:S03]  /*54c0*/  FMNMX R5, R5, R10, !PT ;  /* 0x0000000a05057209 */ /* 0x002fc60007800000 */
[----:B------:R-:W-:Y:S01]  /*54d0*/  FFMA R28, R28, c[0x0][0x188], -R4 ;  /* 0x000062001c1c7a23 */ /* 0x000fe20000000804 */
[----:B-----5:R-:W-:-:S03]  /*54e0*/  FMNMX R6, R6, R132, !PT ;  /* 0x0000008406067209 */ /* 0x020fc60007800000 */
[----:B------:R-:W-:Y:S01]  /*54f0*/  FMUL R25, R28, 1.4426950216293334961 ;  /* 0x3fb8aa3b1c197820 */ /* 0x000fe20000400000 */
[----:B---3--:R-:W-:Y:S01]  /*5500*/  FMNMX R7, R7, R23, !PT ;  /* 0x0000001707077209 */ /* 0x008fe20007800000 */
[----:B------:R-:W-:Y:S02]  /*5510*/  FFMA R29, R29, c[0x0][0x188], -R4 ;  /* 0x000062001d1d7a23 */ /* 0x000fe40000000804 */
[--C-:B------:R-:W-:Y:S02]  /*5520*/  FFMA R30, R30, c[0x0][0x188], -R5.reuse ;  /* 0x000062001e1e7a23 */ /* 0x100fe40000000805 */
[--C-:B------:R-:W-:Y:S02]  /*5530*/  FFMA R28, R32, c[0x0][0x188], -R6.reuse ;  /* 0x00006200201c7a23 */ /* 0x100fe40000000806 */
[----:B------:R-:W-:Y:S02]  /*5540*/  FFMA R33, R33, c[0x0][0x188], -R6 ;  /* 0x0000620021217a23 */ /* 0x000fe40000000806 */
[----:B------:R-:W-:-:S02]  /*5550*/  FFMA R31, R31, c[0x0][0x188], -R5 ;  /* 0x000062001f1f7a23 */ /* 0x000fc40000000805 */
[--C-:B------:R-:W-:Y:S02]  /*5560*/  FFMA R34, R34, c[0x0][0x188], -R7.reuse ;  /* 0x0000620022227a23 */ /* 0x100fe40000000807 */
[----:B------:R-:W-:Y:S02]  /*5570*/  FFMA R35, R35, c[0x0][0x188], -R7 ;  /* 0x0000620023237a23 */ /* 0x000fe40000000807 */
[----:B------:R-:W-:Y:S02]  /*5580*/  FMUL R26, R29, 1.4426950216293334961 ;  /* 0x3fb8aa3b1d1a7820 */ /* 0x000fe40000400000 */
[----:B------:R-:W-:Y:S02]  /*5590*/  FMUL R27, R30, 1.4426950216293334961 ;  /* 0x3fb8aa3b1e1b7820 */ /* 0x000fe40000400000 */
[----:B------:R-:W-:Y:S02]  /*55a0*/  FMUL R28, R28, 1.4426950216293334961 ;  /* 0x3fb8aa3b1c1c7820 */ /* 0x000fe40000400000 */
[----:B------:R-:W-:-:S02]  /*55b0*/  FMUL R33, R33, 1.4426950216293334961 ;  /* 0x3fb8aa3b21217820 */ /* 0x000fc40000400000 */
[----:B------:R-:W-:Y:S02]  /*55c0*/  FMUL R31, R31, 1.4426950216293334961 ;  /* 0x3fb8aa3b1f1f7820 */ /* 0x000fe40000400000 */
[----:B------:R-:W-:Y:S02]  /*55d0*/  FMUL R34, R34, 1.4426950216293334961 ;  /* 0x3fb8aa3b22227820 */ /* 0x000fe40000400000 */
[----:B------:R-:W-:Y:S01]  /*55e0*/  FMUL R35, R35, 1.4426950216293334961 ;  /* 0x3fb8aa3b23237820 */ /* 0x000fe20000400000 */
[----:B------:R-:W-:Y:S08]  /*55f0*/  MUFU.EX2 R134, R28 ;  /* 0x0000001c00867308 */ /* 0x000ff00000000800 */
[----:B------:R-:W0:Y:S08]  /*5600*/  MUFU.EX2 R135, R33 ;  /* 0x0000002100877308 */ /* 0x000e300000000800 */
[----:B------:R-:W-:Y:S08]  /*5610*/  MUFU.EX2 R25, R25 ;  /* 0x0000001900197308 */ /* 0x000ff00000000800 */
[----:B------:R-:W-:Y:S08]  /*5620*/  MUFU.EX2 R26, R26 ;  /* 0x0000001a001a7308 */ /* 0x000ff00000000800 */
[----:B------:R-:W-:Y:S08]  /*5630*/  MUFU.EX2 R27, R27 ;  /* 0x0000001b001b7308 */ /* 0x000ff00000000800 */
[----:B------:R0:W1:Y:S08]  /*5640*/  MUFU.EX2 R32, R31 ;  /* 0x0000001f00207308 */ /* 0x0000700000000800 */
[----:B------:R-:W-:Y:S08]  /*5650*/  MUFU.EX2 R191, R34 ;  /* 0x0000002200bf7308 */ /* 0x000ff00000000800 */
[----:B------:R3:W5:Y:S01]  /*5660*/  MUFU.EX2 R190, R35 ;  /* 0x0000002300be7308 */ /* 0x0007620000000800 */
[----:B0-----:R-:W-:-:S02]  /*5670*/  FADD R31, R134, R135 ;  /* 0x00000087861f7221 */ /* 0x001fc40000000000 */
[----:B-1----:R-:W-:Y:S02]  /*5680*/  FADD R33, R27, R32 ;  /* 0x000000201b217221 */ /* 0x002fe40000000000 */
[----:B---3--:R-:W-:Y:S01]  /*5690*/  FADD R35, R25, R26 ;  /* 0x0000001a19237221 */ /* 0x008fe20000000000 */
[----:B------:R-:W0:Y:S01]  /*56a0*/  SHFL.BFLY PT, R28, R31, 0x2, 0x1f ;  /* 0x0c401f001f1c7f89 */ /* 0x000e2200000e0000 */
[----:B-----5:R-:W-:-:S03]  /*56b0*/  FADD R30, R191, R190 ;  /* 0x000000bebf1e7221 */ /* 0x020fc60000000000 */
[----:B------:R-:W1:Y:S04]  /*56c0*/  SHFL.BFLY PT, R36, R35, 0x2, 0x1f ;  /* 0x0c401f0023247f89 */ /* 0x000e6800000e0000 */
[----:B------:R-:W3:Y:S04]  /*56d0*/  SHFL.BFLY PT, R34, R33, 0x2, 0x1f ;  /* 0x0c401f0021227f89 */ /* 0x000ee800000e0000 */
[----:B------:R-:W5:Y:S01]  /*56e0*/  SHFL.BFLY PT, R29, R30, 0x2, 0x1f ;  /* 0x0c401f001e1d7f89 */ /* 0x000f6200000e0000 */
[----:B0-----:R-:W-:Y:S02]  /*56f0*/  FADD R28, R31, R28 ;  /* 0x0000001c1f1c7221 */ /* 0x001fe40000000000 */
[----:B-1----:R-:W-:-:S02]  /*5700*/  FADD R36, R35, R36 ;  /* 0x0000002423247221 */ /* 0x002fc40000000000 */
[----:B---3--:R-:W-:Y:S02]  /*5710*/  FADD R34, R33, R34 ;  /* 0x0000002221227221 */ /* 0x008fe40000000000 */
[----:B-----5:R-:W-:Y:S01]  /*5720*/  FADD R31, R30, R29 ;  /* 0x0000001d1e1f7221 */ /* 0x020fe20000000000 */
[----:B------:R-:W0:Y:S04]  /*5730*/  SHFL.BFLY PT, R35, R36, 0x1, 0x1f ;  /* 0x0c201f0024237f89 */ /* 0x000e2800000e0000 */
[----:B------:R-:W1:Y:S04]  /*5740*/  SHFL.BFLY PT, R33, R34, 0x1, 0x1f ;  /* 0x0c201f0022217f89 */ /* 0x000e6800000e0000 */
[----:B------:R-:W3:Y:S04]  /*5750*/  SHFL.BFLY PT, R30, R28, 0x1, 0x1f ;  /* 0x0c201f001c1e7f89 */ /* 0x000ee800000e0000 */
[----:B------:R-:W5:Y:S01]  /*5760*/  SHFL.BFLY PT, R29, R31, 0x1, 0x1f ;  /* 0x0c201f001f1d7f89 */ /* 0x000f6200000e0000 */
[----:B0-----:R-:W-:-:S03]  /*5770*/  FADD R35, R36, R35 ;  /* 0x0000002324237221 */ /* 0x001fc60000000000 */
[----:B------:R-:W-:Y:S01]  /*5780*/  BAR.SYNC.DEFER_BLOCKING 0x0 ;  /* 0x0000000000007b1d */ /* 0x000fe20000010000 */
[----:B-1----:R-:W-:Y:S02]  /*5790*/  FADD R33, R34, R33 ;  /* 0x0000002122217221 */ /* 0x002fe40000000000 */
[----:B---3--:R-:W-:Y:S02]  /*57a0*/  FADD R30, R28, R30 ;  /* 0x0000001e1c1e7221 */ /* 0x008fe40000000000 */
[----:B-----5:R-:W-:Y:S01]  /*57b0*/  FADD R29, R31, R29 ;  /* 0x0000001d1f1d7221 */ /* 0x020fe20000000000 */
[----:B------:R0:W-:Y:S04]  /*57c0*/  @P0 STS [R12+0x8000], R35 ;  /* 0x008000230c000388 */ /* 0x0001e80000000800 */
[----:B------:R-:W-:Y:S04]  /*57d0*/  @P0 STS [R12+0x8080], R33 ;  /* 0x008080210c000388 */ /* 0x000fe80000000800 */
[----:B------:R4:W-:Y:S04]  /*57e0*/  @P0 STS [R12+0x8100], R30 ;  /* 0x0081001e0c000388 */ /* 0x0009e80000000800 */
[----:B------:R-:W-:Y:S04]  /*57f0*/  @P0 STS [R12+0x8180], R29 ;  /* 0x0081801d0c000388 */ /* 0x000fe80000000800 */
[----:B------:R-:W-:Y:S06]  /*5800*/  BAR.SYNC.DEFER_BLOCKING 0x0 ;  /* 0x0000000000007b1d */ /* 0x000fec0000010000 */
[----:B------:R-:W1:Y:S01]  /*5810*/  @!P1 LDS R19, [R251.X4+0x8000] ;  /* 0x00800000fb139984 */ /* 0x000e620000004800 */
[----:B0-----:R-:W-:-:S03]  /*5820*/  IMAD.WIDE R34, R17, 0x2, R44 ;  /* 0x0000000211227825 */ /* 0x001fc600078e022c */
[----:B------:R-:W3:Y:S01]  /*5830*/  LDL.64 R44, [R1+0x68] ;  /* 0x00006800012c7983 */ /* 0x000ee20000100a00 */
[----:B----4-:R-:W-:-:S03]  /*5840*/  IMAD.WIDE R30, R17, 0x2, R48 ;  /* 0x00000002111e7825 */ /* 0x010fc600078e0230 */
[----:B------:R-:W4:Y:S01]  /*5850*/  LDL.64 R48, [R1+0x38] ;  /* 0x0000380001307983 */ /* 0x000f220000100a00 */
[----:B------:R-:W-:-:S03]  /*5860*/  IMAD.WIDE R36, R17, 0x2, R54 ;  /* 0x0000000211247825 */ /* 0x000fc600078e0236 */
[----:B------:R-:W5:Y:S04]  /*5870*/  LDL.64 R54, [R1+0x18] ;  /* 0x0000180001367983 */ /* 0x000f680000100a00 */
[----:B-1----:R-:W0:Y:S02]  /*5880*/  SHFL.BFLY PT, R33, R19, 0x2, 0x1f ;  /* 0x0c401f0013217f89 */ /* 0x002e2400000e0000 */
[----:B0-----:R-:W-:-:S05]  /*5890*/  FADD R33, R19, R33 ;  /* 0x0000002113217221 */ /* 0x001fca0000000000 */
[----:B------:R-:W0:Y:S02]  /*58a0*/  SHFL.BFLY PT, R28, R33, 0x1, 0x1f ;  /* 0x0c201f00211c7f89 */ /* 0x000e2400000e0000 */
[----:B0-----:R-:W-:-:S05]  /*58b0*/  FADD R33, R33, R28 ;  /* 0x0000001c21217221 */ /* 0x001fca0000000000 */
[----:B------:R0:W-:Y:S04]  /*58c0*/  @P0 STS [R251.X4+0x8000], R33 ;  /* 0x00800021fb000388 */ /* 0x0001e80000004800 */
[----:B------:R-:W-:Y:S01]  /*58d0*/  BAR.SYNC.DEFER_BLOCKING 0x0 ;  /* 0x0000000000007b1d */ /* 0x000fe20000010000 */
[----:B------:R-:W-:-:S05]  /*58e0*/  IMAD.WIDE R28, R17, 0x2, R46 ;  /* 0x00000002111c7825 */ /* 0x000fca00078e022e */
[----:B------:R-:W5:Y:S04]  /*58f0*/  LDL.64 R46, [R1+0x78] ;  /* 0x00007800012e7983 */ /* 0x000f680000100a00 */
[----:B------:R1:W5:Y:S01]  /*5900*/  LDG.E.U16 R30, [R30.64] ;  /* 0x000000041e1e7981 */ /* 0x000362000c1e1500 */
[----:B------:R-:W-:-:S03]  /*5910*/  IMAD.WIDE R38, R17, 0x2, R38 ;  /* 0x0000000211267825 */ /* 0x000fc600078e0226 */
[----:B------:R0:W5:Y:S01]  /*5920*/  LDG.E.U16 R29, [R28.64] ;  /* 0x000000041c1d7981 */ /* 0x000162000c1e1500 */
[----:B------:R-:W-:-:S03]  /*5930*/  IMAD.WIDE R42, R17, 0x2, R42 ;  /* 0x00000002112a7825 */ /* 0x000fc600078e022a */
[----:B------:R2:W5:Y:S04]  /*5940*/  LDG.E.U16 R36, [R36.64] ;  /* 0x0000000424247981 */ /* 0x000568000c1e1500 */
[----:B-1----:R2:W5:Y:S01]  /*5950*/  LDG.E.U16 R31, [R34.64] ;  /* 0x00000004221f7981 */ /* 0x002562000c1e1500 */
[----:B------:R-:W-:-:S03]  /*5960*/  IMAD.WIDE R40, R17, 0x2, R40 ;  /* 0x0000000211287825 */ /* 0x000fc600078e0228 */
[----:B0-----:R0:W5:Y:S01]  /*5970*/  LDG.E.U16 R28, [R42.64] ;  /* 0x000000042a1c7981 */ /* 0x001162000c1e1500 */
[----:B------:R-:W-:-:S03]  /*5980*/  IMAD.WIDE R50, R17, 0x2, R50 ;  /* 0x0000000211327825 */ /* 0x000fc600078e0232 */
[----:B------:R1:W5:Y:S01]  /*5990*/  LDG.E.U16 R33, [R40.64] ;  /* 0x0000000428217981 */ /* 0x000362000c1e1500 */
[----:B--2---:R-:W-:-:S03]  /*59a0*/  IMAD.WIDE R34, R17, 0x2, R56 ;  /* 0x0000000211227825 */ /* 0x004fc600078e0238 */
[----:B------:R-:W2:Y:S04]  /*59b0*/  LDL.64 R56, [R1+0x20] ;  /* 0x0000200001387983 */ /* 0x000ea80000100a00 */
[----:B------:R0:W2:Y:S04]  /*59c0*/  LDG.E.U16 R34, [R34.64] ;  /* 0x0000000422227981 */ /* 0x0000a8000c1e1500 */
[----:B0-----:R0:W2:Y:S01]  /*59d0*/  LDG.E.U16 R35, [R38.64] ;  /* 0x0000000426237981 */ /* 0x0010a2000c1e1500 */
[----:B------:R-:W-:-:S04]  /*59e0*/  IMAD.WIDE R42, R17, 0x2, R198 ;  /* 0x00000002112a7825 */ /* 0x000fc800078e02c6 */
[C---:B-1----:R-:W-:Y:S02]  /*59f0*/  IMAD.WIDE R40, R17.reuse, 0x2, R202 ;  /* 0x0000000211287825 */ /* 0x042fe400078e02ca */
[----:B------:R1:W2:Y:S02]  /*5a00*/  LDG.E.U16 R42, [R42.64] ;  /* 0x000000042a2a7981 */ /* 0x0002a4000c1e1500 */
[C---:B0-----:R-:W-:Y:S02]  /*5a10*/  IMAD.WIDE R38, R17.reuse, 0x2, R206 ;  /* 0x0000000211267825 */ /* 0x041fe400078e02ce */
[----:B------:R0:W2:Y:S04]  /*5a20*/  LDG.E.U16 R40, [R40.64] ;  /* 0x0000000428287981 */ /* 0x0000a8000c1e1500 */
[----:B------:R3:W2:Y:S01]  /*5a30*/  LDG.E.U16 R39, [R38.64] ;  /* 0x0000000426277981 */ /* 0x0006a2000c1e1500 */
[----:B------:R-:W-:-:S03]  /*5a40*/  IMAD.WIDE R52, R17, 0x2, R52 ;  /* 0x0000000211347825 */ /* 0x000fc600078e0234 */
[----:B-1----:R1:W2:Y:S04]  /*5a50*/  LDG.E.U16 R43, [R50.64] ;  /* 0x00000004322b7981 */ /* 0x0022a8000c1e1500 */
[----:B0-----:R0:W2:Y:S01]  /*5a60*/  LDG.E.U16 R41, [R52.64] ;  /* 0x0000000434297981 */ /* 0x0010a2000c1e1500 */
[----:B-1----:R-:W-:-:S04]  /*5a70*/  IMAD.WIDE R50, R17, 0x2, R138 ;  /* 0x0000000211327825 */ /* 0x002fc800078e028a */
[C---:B0-----:R-:W-:Y:S02]  /*5a80*/  IMAD.WIDE R52, R17.reuse, 0x2, R136 ;  /* 0x0000000211347825 */ /* 0x041fe400078e0288 */
[----:B------:R0:W2:Y:S02]  /*5a90*/  LDG.E.U16 R51, [R50.64] ;  /* 0x0000000432337981 */ /* 0x0000a4000c1e1500 */
[C---:B------:R-:W-:Y:S02]  /*5aa0*/  IMAD.WIDE R136, R17.reuse, 0x2, R244 ;  /* 0x0000000211887825 */ /* 0x040fe400078e02f4 */
[----:B0-----:R0:W2:Y:S02]  /*5ab0*/  LDG.E.U16 R50, [R52.64] ;  /* 0x0000000434327981 */ /* 0x0010a4000c1e1500 */
[----:B------:R-:W-:-:S05]  /*5ac0*/  IMAD.WIDE R138, R17, 0x2, R220 ;  /* 0x00000002118a7825 */ /* 0x000fca00078e02dc */
[----:B------:R1:W2:Y:S01]  /*5ad0*/  LDG.E.U16 R133, [R138.64] ;  /* 0x000000048a857981 */ /* 0x0002a2000c1e1500 */
[----:B0-----:R-:W-:-:S04]  /*5ae0*/  IMAD.WIDE R52, R17, 0x2, R58 ;  /* 0x0000000211347825 */ /* 0x001fc800078e023a */
[C---:B------:R-:W-:Y:S02]  /*5af0*/  IMAD.WIDE R58, R17.reuse, 0x2, R240 ;  /* 0x00000002113a7825 */ /* 0x040fe400078e02f0 */
[----:B------:R0:W2:Y:S02]  /*5b00*/  LDG.E.U16 R52, [R52.64] ;  /* 0x0000000434347981 */ /* 0x0000a4000c1e1500 */
[----:B-1----:R-:W-:-:S05]  /*5b10*/  IMAD.WIDE R138, R17, 0x2, R208 ;  /* 0x00000002118a7825 */ /* 0x002fca00078e02d0 */
[----:B------:R1:W2:Y:S04]  /*5b20*/  LDG.E.U16 R198, [R138.64] ;  /* 0x000000048ac67981 */ /* 0x0002a8000c1e1500 */
[----:B0-----:R0:W2:Y:S02]  /*5b30*/  LDG.E.U16 R53, [R136.64] ;  /* 0x0000000488357981 */ /* 0x0010a4000c1e1500 */
[----:B0-----:R-:W-:-:S04]  /*5b40*/  IMAD.WIDE R136, R17, 0x2, R216 ;  /* 0x0000000211887825 */ /* 0x001fc800078e02d8 */
[----:B-1----:R-:W-:-:S05]  /*5b50*/  IMAD.WIDE R138, R17, 0x2, R192 ;  /* 0x00000002118a7825 */ /* 0x002fca00078e02c0 */
[----:B------:R0:W2:Y:S01]  /*5b60*/  LDG.E.U16 R206, [R138.64] ;  /* 0x000000048ace7981 */ /* 0x0000a2000c1e1500 */
[----:B---3--:R-:W-:-:S05]  /*5b70*/  IMAD.WIDE R44, R17, 0x2, R44 ;  /* 0x00000002112c7825 */ /* 0x008fca00078e022c */
[----:B------:R1:W3:Y:S01]  /*5b80*/  LDG.E.U16 R38, [R44.64] ;  /* 0x000000042c267981 */ /* 0x0002e2000c1e1500 */
[----:B----4-:R-:W-:-:S04]  /*5b90*/  IMAD.WIDE R48, R17, 0x2, R48 ;  /* 0x0000000211307825 */ /* 0x010fc800078e0230 */
[C---:B-1----:R-:W-:Y:S02]  /*5ba0*/  IMAD.WIDE R44, R17.reuse, 0x2, R194 ;  /* 0x00000002112c7825 */ /* 0x042fe400078e02c2 */
[----:B------:R1:W4:Y:S04]  /*5bb0*/  LDG.E.U16 R194, [R136.64] ;  /* 0x0000000488c27981 */ /* 0x000328000c1e1500 */
[----:B------:R0:W3:Y:S01]  /*5bc0*/  LDG.E.U16 R45, [R44.64] ;  /* 0x000000042c2d7981 */ /* 0x0000e2000c1e1500 */
[----:B-----5:R-:W-:-:S03]  /*5bd0*/  IMAD.WIDE R54, R17, 0x2, R54 ;  /* 0x0000000211367825 */ /* 0x020fc600078e0236 */
[----:B0-----:R0:W5:Y:S02]  /*5be0*/  LDG.E.U16 R44, [R48.64] ;  /* 0x00000004302c7981 */ /* 0x001164000c1e1500 */
[----:B0-----:R-:W-:-:S06]  /*5bf0*/  IMAD.WIDE R48, R17, 0x2, R158 ;  /* 0x0000000211307825 */ /* 0x001fcc00078e029e */
[----:B------:R0:W3:Y:S04]  /*5c00*/  LDG.E.U16 R48, [R48.64] ;  /* 0x0000000430307981 */ /* 0x0000e8000c1e1500 */
[----:B0-----:R0:W3:Y:S02]  /*5c10*/  LDG.E.U16 R49, [R54.64] ;  /* 0x0000000436317981 */ /* 0x0010e4000c1e1500 */
[----:B0-----:R-:W-:-:S06]  /*5c20*/  IMAD.WIDE R54, R17, 0x2, R248 ;  /* 0x0000000211367825 */ /* 0x001fcc00078e02f8 */
[----:B------:R0:W3:Y:S01]  /*5c30*/  LDG.E.U16 R54, [R54.64] ;  /* 0x0000000436367981 */ /* 0x0000e2000c1e1500 */
[----:B------:R-:W-:-:S03]  /*5c40*/  IMAD.WIDE R158, R17, 0x2, R224 ;  /* 0x00000002119e7825 */ /* 0x000fc600078e02e0 */
[----:B0-----:R0:W4:Y:S01]  /*5c50*/  LDG.E.U16 R55, [R58.64] ;  /* 0x000000043a377981 */ /* 0x001122000c1e1500 */
[----:B-1----:R-:W-:-:S05]  /*5c60*/  IMAD.WIDE R136, R17, 0x2, R212 ;  /* 0x0000000211887825 */ /* 0x002fca00078e02d4 */
[----:B------:R1:W4:Y:S01]  /*5c70*/  LDG.E.U16 R195, [R136.64] ;  /* 0x0000000488c37981 */ /* 0x000322000c1e1500 */
[----:B0-----:R-:W-:-:S06]  /*5c80*/  IMAD.WIDE R58, R17, 0x2, R228 ;  /* 0x00000002113a7825 */ /* 0x001fcc00078e02e4 */
[----:B------:R0:W4:Y:S01]  /*5c90*/  LDG.E.U16 R58, [R58.64] ;  /* 0x000000043a3a7981 */ /* 0x000122000c1e1500 */
[----:B-1----:R-:W-:-:S04]  /*5ca0*/  IMAD.WIDE R136, R17, 0x2, R196 ;  /* 0x0000000211887825 */ /* 0x002fc800078e02c4 */
[C---:B------:R-:W-:Y:S01]  /*5cb0*/  IMAD.WIDE R138, R17.reuse, 0x2, R184 ;  /* 0x00000002118a7825 */ /* 0x040fe200078e02b8 */
[----:B------:R1:W4:Y:S04]  /*5cc0*/  LDG.E.U16 R203, [R136.64] ;  /* 0x0000000488cb7981 */ /* 0x000328000c1e1500 */
[----:B0-----:R0:W4:Y:S04]  /*5cd0*/  LDG.E.U16 R59, [R158.64] ;  /* 0x000000049e3b7981 */ /* 0x001128000c1e1500 */
[----:B------:R1:W4:Y:S01]  /*5ce0*/  LDG.E.U16 R211, [R138.64] ;  /* 0x000000048ad37981 */ /* 0x000322000c1e1500 */
[----:B0-----:R-:W-:-:S05]  /*5cf0*/  IMAD.WIDE R158, R17, 0x2, R204 ;  /* 0x00000002119e7825 */ /* 0x001fca00078e02cc */
[----:B------:R0:W4:Y:S01]  /*5d00*/  LDG.E.U16 R199, [R158.64] ;  /* 0x000000049ec77981 */ /* 0x000122000c1e1500 */
[----:B-1----:R-:W-:-:S04]  /*5d10*/  IMAD.WIDE R136, R17, 0x2, R186 ;  /* 0x0000000211887825 */ /* 0x002fc800078e02ba */
[C---:B------:R-:W-:Y:S01]  /*5d20*/  IMAD.WIDE R138, R17.reuse, 0x2, R178 ;  /* 0x00000002118a7825 */ /* 0x040fe200078e02b2 */
[----:B------:R1:W4:Y:S03]  /*5d30*/  LDG.E.U16 R210, [R136.64] ;  /* 0x0000000488d27981 */ /* 0x000326000c1e1500 */
[C---:B0-----:R-:W-:Y:S01]  /*5d40*/  IMAD.WIDE R158, R17.reuse, 0x2, R188 ;  /* 0x00000002119e7825 */ /* 0x041fe200078e02bc */
[----:B------:R0:W4:Y:S04]  /*5d50*/  LDG.E.U16 R218, [R138.64] ;  /* 0x000000048ada7981 */ /* 0x000128000c1e1500 */
[----:B------:R0:W4:Y:S01]  /*5d60*/  LDG.E.U16 R207, [R158.64] ;  /* 0x000000049ecf7981 */ /* 0x000122000c1e1500 */
[----:B-1----:R-:W-:-:S05]  /*5d70*/  IMAD.WIDE R136, R17, 0x2, R180 ;  /* 0x0000000211887825 */ /* 0x002fca00078e02b4 */
        /* <DEDUP_REMOVED lines=9> */
[----:B-1----:R-:W-:-:S04]  /*5e10*/  IMAD.WIDE R136, R17, 0x2, R166 ;  /* 0x0000000211887825 */ /* 0x002fc800078e02a6 */
[C---:B0-----:R-:W-:Y:S01]  /*5e20*/  IMAD.WIDE R138, R17.reuse, 0x2, R164 ;  /* 0x00000002118a7825 */ /* 0x041fe200078e02a4 */
[----:B------:R0:W4:Y:S03]  /*5e30*/  LDG.E.U16 R227, [R136.64] ;  /* 0x0000000488e37981 */ /* 0x000126000c1e1500 */
[C---:B------:R-:W-:Y:S01]  /*5e40*/  IMAD.WIDE R158, R17.reuse, 0x2, R170 ;  /* 0x00000002119e7825 */ /* 0x040fe200078e02aa */
[----:B------:R1:W4:Y:S04]  /*5e50*/  LDG.E.U16 R230, [R138.64] ;  /* 0x000000048ae67981 */ /* 0x000328000c1e1500 */
[----:B------:R1:W4:Y:S01]  /*5e60*/  LDG.E.U16 R226, [R158.64] ;  /* 0x000000049ee27981 */ /* 0x000322000c1e1500 */
[----:B------:R-:W-:-:S04]  /*5e70*/  IMAD.WIDE R46, R17, 0x2, R46 ;  /* 0x00000002112e7825 */ /* 0x000fc800078e022e */
[C---:B0-----:R-:W-:Y:S01]  /*5e80*/  IMAD.WIDE R136, R17.reuse, 0x2, R160 ;  /* 0x0000000211887825 */ /* 0x041fe200078e02a0 */
[----:B------:R0:W4:Y:S03]  /*5e90*/  LDG.E.U16 R37, [R46.64] ;  /* 0x000000042e257981 */ /* 0x000126000c1e1500 */
[C---:B-1----:R-:W-:Y:S01]  /*5ea0*/  IMAD.WIDE R158, R17.reuse, 0x2, R162 ;  /* 0x00000002119e7825 */ /* 0x042fe200078e02a2 */
[----:B------:R1:W4:Y:S03]  /*5eb0*/  LDG.E.U16 R234, [R136.64] ;  /* 0x0000000488ea7981 */ /* 0x000326000c1e1500 */
[C---:B------:R-:W-:Y:S01]  /*5ec0*/  IMAD.WIDE R138, R17.reuse, 0x2, R128 ;  /* 0x00000002118a7825 */ /* 0x040fe200078e0280 */
[----:B------:R1:W4:Y:S03]  /*5ed0*/  LDG.E.U16 R231, [R158.64] ;  /* 0x000000049ee77981 */ /* 0x000326000c1e1500 */
[C---:B0-----:R-:W-:Y:S01]  /*5ee0*/  IMAD.WIDE R46, R17.reuse, 0x2, R168 ;  /* 0x00000002112e7825 */ /* 0x041fe200078e02a8 */
[----:B------:R0:W4:Y:S03]  /*5ef0*/  LDG.E.U16 R235, [R138.64] ;  /* 0x000000048aeb7981 */ /* 0x000126000c1e1500 */
[----:B--2---:R-:W-:-:S02]  /*5f00*/  IMAD.WIDE R56, R17, 0x2, R56 ;  /* 0x0000000211387825 */ /* 0x004fc400078e0238 */
[----:B------:R2:W4:Y:S02]  /*5f10*/  LDG.E.U16 R46, [R46.64] ;  /* 0x000000042e2e7981 */ /* 0x000524000c1e1500 */
[----:B-1----:R-:W-:-:S04]  /*5f20*/  IMAD.WIDE R158, R17, 0x2, R130 ;  /* 0x00000002119e7825 */ /* 0x002fc800078e0282 */
[C---:B------:R-:W-:Y:S01]  /*5f30*/  IMAD.WIDE R136, R17.reuse, 0x2, R140 ;  /* 0x0000000211887825 */ /* 0x040fe200078e028c */
[----:B------:R1:W4:Y:S03]  /*5f40*/  LDG.E.U16 R238, [R158.64] ;  /* 0x000000049eee7981 */ /* 0x000326000c1e1500 */
[C---:B0-----:R-:W-:Y:S01]  /*5f50*/  IMAD.WIDE R138, R17.reuse, 0x2, R142 ;  /* 0x00000002118a7825 */ /* 0x041fe200078e028e */
[----:B--2---:R0:W2:Y:S04]  /*5f60*/  LDG.E.U16 R47, [R56.64] ;  /* 0x00000004382f7981 */ /* 0x0040a8000c1e1500 */
[----:B------:R0:W2:Y:S01]  /*5f70*/  LDG.E.U16 R239, [R136.64] ;  /* 0x0000000488ef7981 */ /* 0x0000a2000c1e1500 */
[----:B-1----:R-:W-:-:S03]  /*5f80*/  IMAD.WIDE R158, R17, 0x2, R144 ;  /* 0x00000002119e7825 */ /* 0x002fc600078e0290 */
[----:B------:R1:W2:Y:S01]  /*5f90*/  LDG.E.U16 R242, [R138.64] ;  /* 0x000000048af27981 */ /* 0x0002a2000c1e1500 */
[----:B0-----:R-:W-:-:S03]  /*5fa0*/  IMAD.WIDE R56, R17, 0x2, R236 ;  /* 0x0000000211387825 */ /* 0x001fc600078e02ec */
[----:B------:R0:W2:Y:S01]  /*5fb0*/  LDG.E.U16 R243, [R158.64] ;  /* 0x000000049ef37981 */ /* 0x0000a2000c1e1500 */
[----:B------:R-:W-:-:S03]  /*5fc0*/  IMAD.WIDE R136, R17, 0x2, R146 ;  /* 0x0000000211887825 */ /* 0x000fc600078e0292 */
        /* <DEDUP_REMOVED lines=10> */
[----:B------:R-:W2:Y:S01]  /*6070*/  LDG.E.U16 R137, [R136.64] ;  /* 0x0000000488897981 */ /* 0x000ea2000c1e1500 */
[----:B------:R-:W-:-:S03]  /*6080*/  IMAD.WIDE R158, R17, 0x2, R156 ;  /* 0x00000002119e7825 */ /* 0x000fc600078e029c */
[----:B------:R0:W2:Y:S01]  /*6090*/  LDG.E.U16 R138, [R138.64] ;  /* 0x000000048a8a7981 */ /* 0x0000a2000c1e1500 */
[----:B-1----:R-:W-:-:S03]  /*60a0*/  IMAD.WIDE R168, R17, 0x2, R200 ;  /* 0x0000000211a87825 */ /* 0x002fc600078e02c8 */
[----:B------:R1:W2:Y:S04]  /*60b0*/  LDG.E.U16 R158, [R158.64] ;  /* 0x000000049e9e7981 */ /* 0x0002a8000c1e1500 */
[----:B------:R0:W2:Y:S04]  /*60c0*/  LDG.E.U16 R202, [R168.64] ;  /* 0x00000004a8ca7981 */ /* 0x0000a8000c1e1500 */
[----:B0-----:R-:W1:Y:S02]  /*60d0*/  S2R R169, SR_TID.X ;  /* 0x0000000000a97919 */ /* 0x001e640000002100 */
[----:B-1----:R-:W-:-:S05]  /*60e0*/  LOP3.LUT R159, R169, 0x1c, RZ, 0xc0, !PT ;  /* 0x0000001ca99f7812 */ /* 0x002fca00078ec0ff */
[----:B------:R-:W0:Y:S04]  /*60f0*/  LDS R139, [R159.X4+0x8000] ;  /* 0x008000009f8b7984 */ /* 0x000e280000004800 */
[----:B------:R-:W-:Y:S04]  /*6100*/  LDS R169, [R159.X4+0x8080] ;  /* 0x008080009fa97984 */ /* 0x000fe80000004800 */
[----:B------:R-:W-:Y:S04]  /*6110*/  LDS R168, [R159.X4+0x8100] ;  /* 0x008100009fa87984 */ /* 0x000fe80000004800 */
[----:B------:R-:W-:Y:S04]  /*6120*/  LDS R159, [R159.X4+0x8180] ;  /* 0x008180009f9f7984 */ /* 0x000fe80000004800 */
[----:B------:R-:W-:Y:S01]  /*6130*/  BAR.SYNC.DEFER_BLOCKING 0x0 ;  /* 0x0000000000007b1d */ /* 0x000fe20000010000 */
[----:B------:R-:W-:-:S02]  /*6140*/  F2FP.PACK_AB R25, R26, R25 ;  /* 0x000000191a19723e */ /* 0x000fc400000000ff */
[----:B------:R-:W-:Y:S02]  /*6150*/  F2FP.PACK_AB R27, R32, R27 ;  /* 0x0000001b201b723e */ /* 0x000fe400000000ff */
[----:B------:R-:W-:Y:S02]  /*6160*/  F2FP.PACK_AB R134, R135, R134 ;  /* 0x000000868786723e */ /* 0x000fe400000000ff */
[----:B------:R-:W-:Y:S01]  /*6170*/  F2FP.PACK_AB R190, R190, R191 ;  /* 0x000000bfbebe723e */ /* 0x000fe200000000ff */
[----:B------:R-:W-:Y:S01]  /*6180*/  FADD R24, -R4, R24 ;  /* 0x0000001804187221 */ /* 0x000fe20000000100 */
        /* <DEDUP_REMOVED lines=9> */
[----:B---3--:R-:W-:Y:S04]  /*6220*/  STS.U16 [R2+0x9400], R38 ;  /* 0x0094002602007388 */ /* 0x008fe80000000400 */
[----:B------:R-:W-:Y:S04]  /*6230*/  STS.U16 [R2+0x9600], R40 ;  /* 0x0096002802007388 */ /* 0x000fe80000000400 */
[----:B------:R-:W-:Y:S04]  /*6240*/  STS.U16 [R2+0x9800], R42 ;  /* 0x0098002a02007388 */ /* 0x000fe80000000400 */
[----:B------:R-:W-:Y:S04]  /*6250*/  STS.U16 [R2+0x9a00], R41 ;  /* 0x009a002902007388 */ /* 0x000fe80000000400 */
[----:B------:R-:W-:Y:S04]  /*6260*/  STS.U16 [R2+0x9c00], R43 ;  /* 0x009c002b02007388 */ /* 0x000fe80000000400 */
[----:B------:R-:W-:Y:S04]  /*6270*/  STS.U16 [R2+0x9e00], R45 ;  /* 0x009e002d02007388 */ /* 0x000fe80000000400 */
[----:B-----5:R-:W-:Y:S04]  /*6280*/  STS.U16 [R2+0xa000], R44 ;  /* 0x00a0002c02007388 */ /* 0x020fe80000000400 */
        /* <DEDUP_REMOVED lines=46> */
[----:B------:R2:W-:Y:S04]  /*6570*/  STS.U16 [R2+0xfc00], R138 ;  /* 0x00fc008a02007388 */ /* 0x0005e80000000400 */
[----:B------:R3:W-:Y:S04]  /*6580*/  STS.U16 [R2+0xfe00], R158 ;  /* 0x00fe009e02007388 */ /* 0x0007e80000000400 */
[----:B------:R-:W-:Y:S04]  /*6590*/  STS [R13+0x10000], R25 ;  /* 0x010000190d007388 */ /* 0x000fe80000000800 */
[----:B------:R-:W-:Y:S04]  /*65a0*/  STS [R13+0x10200], R27 ;  /* 0x0102001b0d007388 */ /* 0x000fe80000000800 */
[----:B------:R-:W-:Y:S04]  /*65b0*/  STS [R13+0x10400], R134 ;  /* 0x010400860d007388 */ /* 0x000fe80000000800 */
[----:B------:R-:W-:Y:S04]  /*65c0*/  STS [R13+0x10600], R190 ;  /* 0x010600be0d007388 */ /* 0x000fe80000000800 */
[----:B------:R-:W-:Y:S01]  /*65d0*/  BAR.SYNC.DEFER_BLOCKING 0x0 ;  /* 0x0000000000007b1d */ /* 0x000fe20000010000 */
[----:B------:R-:W-:-:S05]  /*65e0*/  FMUL R24, R24, 1.4426950216293334961 ;  /* 0x3fb8aa3b18187820 */ /* 0x000fca0000400000 */
[----:B------:R4:W5:Y:S01]  /*65f0*/  MUFU.EX2 R136, R24 ;  /* 0x0000001800887308 */ /* 0x0009620000000800 */
[----:B------:R-:W-:-:S04]  /*6600*/  FADD R10, -R5, R10 ;  /* 0x0000000a050a7221 */ /* 0x000fc80000000100 */
[----:B------:R-:W-:Y:S01]  /*6610*/  FMUL R10, R10, 1.4426950216293334961 ;  /* 0x3fb8aa3b0a0a7820 */ /* 0x000fe20000400000 */
[----:B------:R-:W-:Y:S04]  /*6620*/  LDSM.16.M88.4 R56, [R21+0x10000] ;  /* 0x010000001538783b */ /* 0x000fe80000000200 */
[----:B------:R-:W0:Y:S04]  /*6630*/  LDSM.16.M88.4 R52, [R15+0x8000] ;  /* 0x008000000f34783b */ /* 0x000e280000000200 */
[----:B------:R-:W0:Y:S04]  /*6640*/  LDSM.16.M88.4 R48, [R15+0x9000] ;  /* 0x009000000f30783b */ /* 0x000e280000000200 */
[----:B------:R-:W0:Y:S04]  /*6650*/  LDSM.16.M88.4 R44, [R15+0xa000] ;  /* 0x00a000000f2c783b */ /* 0x000e280000000200 */
[----:B------:R-:W0:Y:S04]  /*6660*/  LDSM.16.M88.4 R40, [R15+0xb000] ;  /* 0x00b000000f28783b */ /* 0x000e280000000200 */
[----:B------:R-:W0:Y:S04]  /*6670*/  LDSM.16.M88.4 R36, [R15+0xc000] ;  /* 0x00c000000f24783b */ /* 0x000e280000000200 */
[----:B------:R-:W0:Y:S04]  /*6680*/  LDSM.16.M88.4 R32, [R15+0xd000] ;  /* 0x00d000000f20783b */ /* 0x000e280000000200 */
[----:B------:R-:W0:Y:S04]  /*6690*/  LDSM.16.M88.4 R28, [R15+0xe000] ;  /* 0x00e000000f1c783b */ /* 0x000e280000000200 */
[----:B----4-:R-:W4:Y:S01]  /*66a0*/  LDSM.16.M88.4 R24, [R15+0xf000] ;  /* 0x00f000000f18783b */ /* 0x010f220000000200 */
[----:B-1----:R-:W-:Y:S01]  /*66b0*/  FADD R137, -R6, R132 ;  /* 0x0000008406897221 */ /* 0x002fe20000000100 */
[----:B------:R-:W1:Y:S02]  /*66c0*/  MUFU.EX2 R10, R10 ;  /* 0x0000000a000a7308 */ /* 0x000e640000000800 */
[----:B------:R-:W0:Y:S01]  /*66d0*/  LDSM.16.M88.4 R132, [R21+0x10400] ;  /* 0x010400001584783b */ /* 0x000e220000000200 */
[----:B--2---:R-:W-:-:S02]  /*66e0*/  FADD R138, -R7, R23 ;  /* 0x00000017078a7221 */ /* 0x004fc40000000100 */
[----:B------:R-:W-:Y:S02]  /*66f0*/  FMUL R23, R137, 1.4426950216293334961 ;  /* 0x3fb8aa3b89177820 */ /* 0x000fe40000400000 */
[----:B------:R-:W-:Y:S02]  /*6700*/  FMUL R138, R138, 1.4426950216293334961 ;  /* 0x3fb8aa3b8a8a7820 */ /* 0x000fe40000400000 */
[C---:B-----5:R-:W-:Y:S02]  /*6710*/  FMUL R120, R136.reuse, R120 ;  /* 0x0000007888787220 */ /* 0x060fe40000400000 */
[C---:B------:R-:W-:Y:S01]  /*6720*/  FMUL R121, R136.reuse, R121 ;  /* 0x0000007988797220 */ /* 0x040fe20000400000 */
[----:B------:R-:W2:Y:S01]  /*6730*/  MUFU.EX2 R23, R23 ;  /* 0x0000001700177308 */ /* 0x000ea20000000800 */
[C---:B------:R-:W-:Y:S02]  /*6740*/  FMUL R116, R136.reuse, R116 ;  /* 0x0000007488747220 */ /* 0x040fe40000400000 */
[----:B------:R-:W-:-:S02]  /*6750*/  FMUL R117, R136, R117 ;  /* 0x0000007588757220 */ /* 0x000fc40000400000 */
[C---:B-1----:R-:W-:Y:S02]  /*6760*/  FMUL R122, R10.reuse, R122 ;  /* 0x0000007a0a7a7220 */ /* 0x042fe40000400000 */
[C---:B------:R-:W-:Y:S01]  /*6770*/  FMUL R123, R10.reuse, R123 ;  /* 0x0000007b0a7b7220 */ /* 0x040fe20000400000 */
[----:B---3--:R1:W3:Y:S01]  /*6780*/  MUFU.EX2 R158, R138 ;  /* 0x0000008a009e7308 */ /* 0x0082e20000000800 */
[C---:B------:R-:W-:Y:S02]  /*6790*/  FMUL R118, R10.reuse, R118 ;  /* 0x000000760a767220 */ /* 0x040fe40000400000 */
[----:B------:R-:W-:Y:S02]  /*67a0*/  FMUL R119, R10, R119 ;  /* 0x000000770a777220 */ /* 0x000fe40000400000 */
[C---:B------:R-:W-:Y:S02]  /*67b0*/  FMUL R112, R136.reuse, R112 ;  /* 0x0000007088707220 */ /* 0x040fe40000400000 */
[----:B------:R-:W-:-:S02]  /*67c0*/  FMUL R113, R136, R113 ;  /* 0x0000007188717220 */ /* 0x000fc40000400000 */
[C---:B------:R-:W-:Y:S02]  /*67d0*/  FMUL R114, R10.reuse, R114 ;  /* 0x000000720a727220 */ /* 0x040fe40000400000 */
[----:B------:R-:W-:Y:S02]  /*67e0*/  FMUL R115, R10, R115 ;  /* 0x000000730a737220 */ /* 0x000fe40000400000 */
        /* <DEDUP_REMOVED lines=19> */
[----:B------:R-:W-:Y:S01]  /*6920*/  FMUL R95, R10, R95 ;  /* 0x0000005f0a5f7220 */ /* 0x000fe20000400000 */
[----:B------:R-:W-:Y:S01]  /*6930*/  LOP3.LUT R191, R21, 0x20, RZ, 0x3c, !PT ;  /* 0x0000002015bf7812 */ /* 0x000fe200078e3cff */
[----:B0-----:R-:W-:Y:S01]  /*6940*/  FFMA R3, R136, R3, R139 ;  /* 0x0000000388037223 */ /* 0x001fe2000000008b */
[C---:B------:R-:W-:Y:S03]  /*6950*/  HMMA.16816.F32 R120, R56.reuse, R52, R120 ;  /* 0x000000343878723c */ /* 0x040fe60000001878 */
[----:B-1----:R-:W0:Y:S05]  /*6960*/  LDSM.16.M88.4 R136, [R191+0x10000] ;  /* 0x01000000bf88783b */ /* 0x002e2a0000000200 */
[C---:B------:R-:W-:Y:S08]  /*6970*/  HMMA.16816.F32 R116, R56.reuse, R48, R116 ;  /* 0x000000303874723c */ /* 0x040ff00000001874 */
[C---:B------:R-:W-:Y:S08]  /*6980*/  HMMA.16816.F32 R112, R56.reuse, R44, R112 ;  /* 0x0000002c3870723c */ /* 0x040ff00000001870 */
[C---:B------:R-:W-:Y:S08]  /*6990*/  HMMA.16816.F32 R108, R56.reuse, R40, R108 ;  /* 0x00000028386c723c */ /* 0x040ff0000000186c */
[C---:B------:R-:W-:Y:S08]  /*69a0*/  HMMA.16816.F32 R104, R56.reuse, R36, R104 ;  /* 0x000000243868723c */ /* 0x040ff00000001868 */
[C---:B------:R-:W-:Y:S08]  /*69b0*/  HMMA.16816.F32 R100, R56.reuse, R32, R100 ;  /* 0x000000203864723c */ /* 0x040ff00000001864 */
[C---:B------:R-:W-:Y:S08]  /*69c0*/  HMMA.16816.F32 R96, R56.reuse, R28, R96 ;  /* 0x0000001c3860723c */ /* 0x040ff00000001860 */
[----:B----4-:R-:W-:Y:S01]  /*69d0*/  HMMA.16816.F32 R92, R56, R24, R92 ;  /* 0x00000018385c723c */ /* 0x010fe2000000185c */
[----:B------:R-:W1:Y:S01]  /*69e0*/  LDSM.16.M88.4 R56, [R191+0x10400] ;  /* 0x01040000bf38783b */ /* 0x000e620000000200 */
[----:B--2---:R-:W-:-:S02]  /*69f0*/  FMUL R88, R23, R88 ;  /* 0x0000005817587220 */ /* 0x004fc40000400000 */
[C---:B------:R-:W-:Y:S02]  /*6a00*/  FMUL R89, R23.reuse, R89 ;  /* 0x0000005917597220 */ /* 0x040fe40000400000 */
[C---:B---3--:R-:W-:Y:S02]  /*6a10*/  FMUL R90, R158.reuse, R90 ;  /* 0x0000005a9e5a7220 */ /* 0x048fe40000400000 */
[C---:B------:R-:W-:Y:S02]  /*6a20*/  FMUL R91, R158.reuse, R91 ;  /* 0x0000005b9e5b7220 */ /* 0x040fe40000400000 */
[C---:B------:R-:W-:Y:S02]  /*6a30*/  FMUL R84, R23.reuse, R84 ;  /* 0x0000005417547220 */ /* 0x040fe40000400000 */
[----:B------:R-:W-:Y:S02]  /*6a40*/  FMUL R85, R23, R85 ;  /* 0x0000005517557220 */ /* 0x000fe40000400000 */
[----:B------:R-:W-:-:S02]  /*6a50*/  FMUL R86, R158, R86 ;  /* 0x000000569e567220 */ /* 0x000fc40000400000 */
[C---:B------:R-:W-:Y:S02]  /*6a60*/  FMUL R87, R158.reuse, R87 ;  /* 0x000000579e577220 */ /* 0x040fe40000400000 */
[C---:B------:R-:W-:Y:S02]  /*6a70*/  FMUL R80, R23.reuse, R80 ;  /* 0x0000005017507220 */ /* 0x040fe40000400000 */
        /* <DEDUP_REMOVED lines=22> */
[----:B------:R-:W-:Y:S01]  /*6be0*/  FMUL R63, R158, R63 ;  /* 0x0000003f9e3f7220 */ /* 0x000fe20000400000 */
[C---:B------:R-:W-:Y:S08]  /*6bf0*/  HMMA.16816.F32 R88, R132.reuse, R52, R88 ;  /* 0x000000348458723c */ /* 0x040ff00000001858 */
[C---:B------:R-:W-:Y:S08]  /*6c00*/  HMMA.16816.F32 R84, R132.reuse, R48, R84 ;  /* 0x000000308454723c */ /* 0x040ff00000001854 */
[C---:B------:R-:W-:Y:S08]  /*6c10*/  HMMA.16816.F32 R80, R132.reuse, R44, R80 ;  /* 0x0000002c8450723c */ /* 0x040ff00000001850 */
[C---:B------:R-:W-:Y:S08]  /*6c20*/  HMMA.16816.F32 R76, R132.reuse, R40, R76 ;  /* 0x00000028844c723c */ /* 0x040ff0000000184c */
[C---:B------:R-:W-:Y:S08]  /*6c30*/  HMMA.16816.F32 R72, R132.reuse, R36, R72 ;  /* 0x000000248448723c */ /* 0x040ff00000001848 */
[C---:B------:R-:W-:Y:S08]  /*6c40*/  HMMA.16816.F32 R68, R132.reuse, R32, R68 ;  /* 0x000000208444723c */ /* 0x040ff00000001844 */
[C---:B------:R-:W-:Y:S08]  /*6c50*/  HMMA.16816.F32 R64, R132.reuse, R28, R64 ;  /* 0x0000001c8440723c */ /* 0x040ff00000001840 */
[----:B------:R-:W-:Y:S01]  /*6c60*/  HMMA.16816.F32 R60, R132, R24, R60 ;  /* 0x00000018843c723c */ /* 0x000fe2000000183c */
[----:B------:R-:W-:-:S04]  /*6c70*/  IADD3 R8, R8, 0x20, RZ ;  /* 0x0000002008087810 */ /* 0x000fc80007ffe0ff */
[----:B------:R-:W-:Y:S02]  /*6c80*/  ISETP.GE.AND P2, PT, R8, c[0x0][0x1d0], PT ;  /* 0x0000740008007a0c */ /* 0x000fe40003f46270 */
[----:B------:R-:W-:Y:S01]  /*6c90*/  IMAD.MOV.U32 R24, RZ, RZ, 0x20 ;  /* 0x00000020ff187424 */ /* 0x000fe200078e00ff */
[----:B0-----:R-:W-:Y:S01]  /*6ca0*/  HMMA.16816.F32 R120, R136, R54, R120 ;  /* 0x000000368878723c */ /* 0x001fe20000001878 */
[----:B------:R-:W-:Y:S01]  /*6cb0*/  FFMA R9, R10, R9, R169 ;  /* 0x000000090a097223 */ /* 0x000fe200000000a9 */
[----:B------:R-:W-:Y:S01]  /*6cc0*/  MOV R132, R6 ;  /* 0x0000000600847202 */ /* 0x000fe20000000f00 */
[C---:B------:R-:W-:Y:S02]  /*6cd0*/  IMAD R20, R24.reuse, c[0x0][0x1a4], R20 ;  /* 0x0000690018147a24 */ /* 0x040fe400078e0214 */
[----:B------:R-:W-:-:S03]  /*6ce0*/  IMAD R17, R24, c[0x0][0x1b4], R17 ;  /* 0x00006d0018117a24 */ /* 0x000fc600078e0211 */
[----:B------:R-:W-:Y:S01]  /*6cf0*/  HMMA.16816.F32 R116, R136, R50, R116 ;  /* 0x000000328874723c */ /* 0x000fe20000001874 */
[----:B------:R-:W-:Y:S01]  /*6d00*/  FFMA R11, R23, R11, R168 ;  /* 0x0000000b170b7223 */ /* 0x000fe200000000a8 */
[----:B------:R-:W-:Y:S01]  /*6d10*/  MOV R24, R4 ;  /* 0x0000000400187202 */ /* 0x000fe20000000f00 */
[----:B------:R-:W-:Y:S02]  /*6d20*/  FFMA R22, R158, R22, R159 ;  /* 0x000000169e167223 */ /* 0x000fe4000000009f */
[----:B------:R-:W-:-:S03]  /*6d30*/  IMAD.MOV.U32 R10, RZ, RZ, R5 ;  /* 0x000000ffff0a7224 */ /* 0x000fc600078e0005 */
[----:B------:R-:W-:Y:S01]  /*6d40*/  HMMA.16816.F32 R112, R136, R46, R112 ;  /* 0x0000002e8870723c */ /* 0x000fe20000001870 */
[----:B------:R-:W-:-:S07]  /*6d50*/  IMAD.MOV.U32 R23, RZ, RZ, R7 ;  /* 0x000000ffff177224 */ /* 0x000fce00078e0007 */
[C---:B------:R-:W-:Y:S08]  /*6d60*/  HMMA.16816.F32 R108, R136.reuse, R42, R108 ;  /* 0x0000002a886c723c */ /* 0x040ff0000000186c */
[C---:B------:R-:W-:Y:S08]  /*6d70*/  HMMA.16816.F32 R104, R136.reuse, R38, R104 ;  /* 0x000000268868723c */ /* 0x040ff00000001868 */
[C---:B------:R-:W-:Y:S08]  /*6d80*/  HMMA.16816.F32 R100, R136.reuse, R34, R100 ;  /* 0x000000228864723c */ /* 0x040ff00000001864 */
[C---:B------:R-:W-:Y:S08]  /*6d90*/  HMMA.16816.F32 R96, R136.reuse, R30, R96 ;  /* 0x0000001e8860723c */ /* 0x040ff00000001860 */
[----:B------:R-:W-:Y:S08]  /*6da0*/  HMMA.16816.F32 R92, R136, R26, R92 ;  /* 0x0000001a885c723c */ /* 0x000ff0000000185c */
[C---:B-1----:R-:W-:Y:S08]  /*6db0*/  HMMA.16816.F32 R88, R56.reuse, R54, R88 ;  /* 0x000000363858723c */ /* 0x042ff00000001858 */
[C---:B------:R-:W-:Y:S08]  /*6dc0*/  HMMA.16816.F32 R84, R56.reuse, R50, R84 ;  /* 0x000000323854723c */ /* 0x040ff00000001854 */
[C---:B------:R-:W-:Y:S08]  /*6dd0*/  HMMA.16816.F32 R80, R56.reuse, R46, R80 ;  /* 0x0000002e3850723c */ /* 0x040ff00000001850 */
[C---:B------:R-:W-:Y:S08]  /*6de0*/  HMMA.16816.F32 R76, R56.reuse, R42, R76 ;  /* 0x0000002a384c723c */ /* 0x040ff0000000184c */
[C---:B------:R-:W-:Y:S08]  /*6df0*/  HMMA.16816.F32 R72, R56.reuse, R38, R72 ;  /* 0x000000263848723c */ /* 0x040ff00000001848 */
[C---:B------:R-:W-:Y:S08]  /*6e00*/  HMMA.16816.F32 R68, R56.reuse, R34, R68 ;  /* 0x000000223844723c */ /* 0x040ff00000001844 */
[C---:B------:R-:W-:Y:S08]  /*6e10*/  HMMA.16816.F32 R64, R56.reuse, R30, R64 ;  /* 0x0000001e3840723c */ /* 0x040ff00000001840 */
[----:B------:R-:W-:Y:S01]  /*6e20*/  HMMA.16816.F32 R60, R56, R26, R60 ;  /* 0x0000001a383c723c */ /* 0x000fe2000000183c */
[----:B------:R-:W-:Y:S01]  /*6e30*/  @P2 CALL.REL.NOINC `(.L_x_0) ;  /* 0x0000001000002944 */ /* 0x000fe20003c00000 */
[----:B------:R-:W-:Y:S06]  /*6e40*/  BRA `(.L_x_1) ;  /* 0xffffc7d000007947 */ /* 0x000fec000383ffff */
.L_x_0:
[----:B------:R-:W0:Y:S01]  /*6e50*/  S2R R28, SR_TID.X ;  /* 0x00000000001c7919 */ /* 0x000e220000002100 */
[----:B------:R-:W-:Y:S01]  /*6e60*/  MOV R8, c[0x0][0x1c8] ;  /* 0x0000720000087a02 */ /* 0x000fe20000000f00 */
[----:B------:R-:W-:Y:S01]  /*6e70*/  IMAD.MOV.U32 R209, RZ, RZ, R3 ;  /* 0x000000ffffd17224 */ /* 0x000fe200078e0003 */
[----:B------:R-:W-:Y:S01]  /*6e80*/  MOV R218, R86 ;  /* 0x0000005600da7202 */ /* 0x000fe20000000f00 */
[----:B------:R-:W1:Y:S01]  /*6e90*/  S2R R230, SR_CTAID.X ;  /* 0x0000000000e67919 */ /* 0x000e620000002500 */
[----:B------:R-:W-:Y:S01]  /*6ea0*/  MOV R86, R22 ;  /* 0x0000001600567202 */ /* 0x000fe20000000f00 */
[----:B------:R-:W-:Y:S01]  /*6eb0*/  IMAD.MOV.U32 R215, RZ, RZ, R80 ;  /* 0x000000ffffd77224 */ /* 0x000fe200078e0050 */
[----:B------:R-:W-:Y:S01]  /*6ec0*/  MOV R206, R88 ;  /* 0x0000005800ce7202 */ /* 0x000fe20000000f00 */
[----:B------:R-:W2:Y:S01]  /*6ed0*/  S2R R234, SR_CTAID.Y ;  /* 0x0000000000ea7919 */ /* 0x000ea20000002600 */
[----:B------:R-:W-:Y:S01]  /*6ee0*/  FMUL R88, R9, 8388608 ;  /* 0x4b00000009587820 */ /* 0x000fe20000400000 */
[----:B------:R-:W-:Y:S01]  /*6ef0*/  MOV R207, R89 ;  /* 0x0000005900cf7202 */ /* 0x000fe20000000f00 */
[C---:B------:R-:W-:Y:S01]  /*6f00*/  FMUL R89, R86.reuse, 8388608 ;  /* 0x4b00000056597820 */ /* 0x040fe20000400000 */
[----:B------:R-:W3:Y:S01]  /*6f10*/  S2R R30, SR_TID.X ;  /* 0x00000000001e7919 */ /* 0x000ee20000002100 */
[----:B------:R-:W-:Y:S01]  /*6f20*/  MOV R221, R69 ;  /* 0x0000004500dd7202 */ /* 0x000fe20000000f00 */
[----:B------:R-:W-:Y:S01]  /*6f30*/  IMAD.MOV.U32 R220, RZ, RZ, R65 ;  /* 0x000000ffffdc7224 */ /* 0x000fe200078e0041 */
[----:B------:R-:W-:Y:S01]  /*6f40*/  MOV R216, R91 ;  /* 0x0000005b00d87202 */ /* 0x000fe20000000f00 */
[----:B------:R-:W-:Y:S01]  /*6f50*/  FMUL R80, R209, 8388608 ;  /* 0x4b000000d1507820 */ /* 0x000fe20000400000 */
[----:B------:R-:W-:Y:S01]  /*6f60*/  MOV R213, R87 ;  /* 0x0000005700d57202 */ /* 0x000fe20000000f00 */
[----:B------:R-:W-:Y:S01]  /*6f70*/  IMAD.MOV.U32 R217, RZ, RZ, R90 ;  /* 0x000000ffffd97224 */ /* 0x000fe200078e005a */
[----:B------:R-:W-:Y:S01]  /*6f80*/  MOV R219, R82 ;  /* 0x0000005200db7202 */ /* 0x000fe20000000f00 */
[----:B------:R-:W-:Y:S01]  /*6f90*/  IMAD.MOV.U32 R211, RZ, RZ, R83 ;  /* 0x000000ffffd37224 */ /* 0x000fe200078e0053 */
[----:B------:R-:W-:Y:S01]  /*6fa0*/  FSETP.GEU.AND P5, PT, R86, 1.175494350822287508e-38, PT ;  /* 0x008000005600780b */ /* 0x000fe20003fae000 */
[----:B------:R-:W-:Y:S01]  /*6fb0*/  IMAD.MOV.U32 R222, RZ, RZ, R68 ;  /* 0x000000ffffde7224 */ /* 0x000fe200078e0044 */
[----:B------:R-:W-:Y:S01]  /*6fc0*/  MOV R223, R74 ;  /* 0x0000004a00df7202 */ /* 0x000fe20000000f00 */
[----:B------:R-:W-:Y:S01]  /*6fd0*/  BAR.SYNC.DEFER_BLOCKING 0x0 ;  /* 0x0000000000007b1d */ /* 0x000fe20000010000 */
[----:B0-----:R-:W-:-:S02]  /*6fe0*/  SHF.R.U32.HI R26, RZ, 0x5, R28 ;  /* 0x00000005ff1a7819 */ /* 0x001fc4000001161c */
[----:B------:R-:W-:Y:S02]  /*6ff0*/  LOP3.LUT R231, R28, 0x1f, RZ, 0xc0, !PT ;  /* 0x0000001f1ce77812 */ /* 0x000fe400078ec0ff */
[----:B------:R-:W-:Y:S02]  /*7000*/  SGXT.U32 R26, R26, 0x3 ;  /* 0x000000031a1a781a */ /* 0x000fe40000000000 */
[----:B-1----:R-:W-:Y:S01]  /*7010*/  LEA R230, R230, R231, 0x5 ;  /* 0x000000e7e6e67211 */ /* 0x002fe200078e28ff */
[----:B--2---:R-:W-:Y:S01]  /*7020*/  IMAD R0, R234, c[0x0][0x1c0], RZ ;  /* 0x00007000ea007a24 */ /* 0x004fe200078e02ff */
[----:B------:R-:W-:Y:S01]  /*7030*/  SHF.L.U32 R14, R28, 0x4, RZ ;  /* 0x000000041c0e7819 */ /* 0x000fe200000006ff */
[----:B------:R-:W-:Y:S01]  /*7040*/  IMAD R26, R26, c[0x0][0x1c8], RZ ;  /* 0x000072001a1a7a24 */ /* 0x000fe200078e02ff */
[----:B------:R-:W-:Y:S01]  /*7050*/  SHF.L.U32 R10, R28, 0x5, RZ ;  /* 0x000000051c0a7819 */ /* 0x000fe200000006ff */
[----:B------:R-:W-:Y:S01]  /*7060*/  IMAD R2, R230, c[0x0][0x1c4], RZ ;  /* 0x00007100e6027a24 */ /* 0x000fe200078e02ff */
[----:B------:R-:W-:Y:S01]  /*7070*/  SHF.L.U32 R186, R0, 0x1, RZ ;  /* 0x0000000100ba7819 */ /* 0x000fe200000006ff */
[----:B------:R-:W-:Y:S01]  /*7080*/  IMAD R15, R8, 0x8, R26 ;  /* 0x00000008080f7824 */ /* 0x000fe200078e021a */
[----:B---3--:R-:W-:Y:S01]  /*7090*/  LOP3.LUT R30, R30, 0xc0, RZ, 0xc0, !PT ;  /* 0x000000c01e1e7812 */ /* 0x008fe200078ec0ff */
[----:B------:R-:W-:Y:S01]  /*70a0*/  IMAD.SHL.U32 R13, R2, 0x2, RZ ;  /* 0x00000002020d7824 */ /* 0x000fe200078e00ff */
[----:B------:R-:W-:Y:S01]  /*70b0*/  LOP3.LUT R12, R10, 0x1c60, RZ, 0xc0, !PT ;  /* 0x00001c600a0c7812 */ /* 0x000fe200078ec0ff */
[----:B------:R-:W-:Y:S01]  /*70c0*/  IMAD.HI R10, R0, 0x2, RZ ;  /* 0x00000002000a7827 */ /* 0x000fe200078e02ff */
[----:B------:R-:W-:-:S02]  /*70d0*/  LEA R17, R8, R15, 0x3 ;  /* 0x0000000f08117211 */ /* 0x000fc400078e18ff */
[----:B------:R-:W-:Y:S02]  /*70e0*/  IADD3 R186, P1, P2, R13, c[0x0][0x178], R186 ;  /* 0x00005e000dba7a10 */ /* 0x000fe40007a3e0ba */
[----:B------:R-:W-:Y:S01]  /*70f0*/  SHF.L.U32 R13, R28, 0xc, RZ ;  /* 0x0000000c1c0d7819 */ /* 0x000fe200000006ff */
[C---:B------:R-:W-:Y:S01]  /*7100*/  IMAD R19, R8.reuse, 0x8, R17 ;  /* 0x0000000808137824 */ /* 0x040fe200078e0211 */
[----:B------:R-:W-:Y:S02]  /*7110*/  SHF.R.U32.HI R16, RZ, 0x1, R30 ;  /* 0x00000001ff107819 */ /* 0x000fe4000001161e */
[----:B------:R-:W-:Y:S02]  /*7120*/  LOP3.LUT R13, R13, 0x6000, RZ, 0xc0, !PT ;  /* 0x000060000d0d7812 */ /* 0x000fe400078ec0ff */
[----:B------:R-:W-:Y:S02]  /*7130*/  LEA R21, R8, R19, 0x3 ;  /* 0x0000001308157211 */ /* 0x000fe400078e18ff */
[----:B------:R-:W-:Y:S01]  /*7140*/  LOP3.LUT R125, R13, 0x3f0, R14, 0xf8, !PT ;  /* 0x000003f00d7d7812 */ /* 0x000fe200078ef80e */
[----:B------:R-:W-:Y:S01]  /*7150*/  IMAD.HI R13, R2, 0x2, RZ ;  /* 0x00000002020d7827 */ /* 0x000fe200078e02ff */
[----:B------:R-:W-:-:S02]  /*7160*/  LEA R200, P3, R17, R186, 0x1 ;  /* 0x000000ba11c87211 */ /* 0x000fc400078608ff */
[----:B------:R-:W-:Y:S01]  /*7170*/  LOP3.LUT R0, R125, R16, RZ, 0x3c, !PT ;  /* 0x000000107d007212 */ /* 0x000fe200078e3cff */
[C---:B------:R-:W-:Y:S01]  /*7180*/  IMAD R25, R8.reuse, 0x8, R21 ;  /* 0x0000000808197824 */ /* 0x040fe200078e0215 */
[----:B------:R-:W-:Y:S02]  /*7190*/  IADD3.X R10, R13, c[0x0][0x17c], R10, P1, P2 ;  /* 0x00005f000d0a7a10 */ /* 0x000fe40000fe440a */
[----:B------:R-:W-:Y:S02]  /*71a0*/  LEA R202, P2, R15, R186, 0x1 ;  /* 0x000000ba0fca7211 */ /* 0x000fe400078408ff */
[C---:B------:R-:W-:Y:S02]  /*71b0*/  LEA R27, R8.reuse, R25, 0x3 ;  /* 0x00000019081b7211 */ /* 0x040fe400078e18ff */
[----:B------:R-:W-:Y:S02]  /*71c0*/  LEA.HI.X.SX32 R201, R17, R10, 0x1, P3 ;  /* 0x0000000a11c97211 */ /* 0x000fe400018f0eff */
[----:B------:R-:W-:Y:S01]  /*71d0*/  LEA R194, P3, R25, R186, 0x1 ;  /* 0x000000ba19c27211 */ /* 0x000fe200078608ff */
[----:B------:R-:W-:Y:S01]  /*71e0*/  IMAD R29, R8, 0x8, R27 ;  /* 0x00000008081d7824 */ /* 0x000fe200078e021b */
[----:B------:R-:W-:-:S02]  /*71f0*/  LEA.HI.X.SX32 R203, R15, R10, 0x1, P2 ;  /* 0x0000000a0fcb7211 */ /* 0x000fc400010f0eff */
[-C--:B------:R-:W-:Y:S02]  /*7200*/  LEA R204, P1, R26, R186.reuse, 0x1 ;  /* 0x000000ba1acc7211 */ /* 0x080fe400078208ff */
[C---:B------:R-:W-:Y:S02]  /*7210*/  LEA R31, R8.reuse, R29, 0x3 ;  /* 0x0000001d081f7211 */ /* 0x040fe400078e18ff */
[----:B------:R-:W-:Y:S02]  /*7220*/  LEA R196, P2, R21, R186, 0x1 ;  /* 0x000000ba15c47211 */ /* 0x000fe400078408ff */
[C---:B------:R-:W-:Y:S02]  /*7230*/  LEA R33, R8.reuse, R31, 0x3 ;  /* 0x0000001f08217211 */ /* 0x040fe400078e18ff */
[----:B------:R-:W-:Y:S02]  /*7240*/  LEA.HI.X.SX32 R195, R25, R10, 0x1, P3 ;  /* 0x0000000a19c37211 */ /* 0x000fe400018f0eff */
[----:B------:R-:W-:Y:S01]  /*7250*/  LEA R188, P3, R31, R186, 0x1 ;  /* 0x000000ba1fbc7211 */ /* 0x000fe200078608ff */
[----:B------:R-:W-:Y:S01]  /*7260*/  IMAD R35, R8, 0x8, R33 ;  /* 0x0000000808237824 */ /* 0x000fe200078e0221 */
[----:B------:R-:W-:-:S02]  /*7270*/  LEA.HI.X.SX32 R205, R26, R10, 0x1, P1 ;  /* 0x0000000a1acd7211 */ /* 0x000fc400008f0eff */
[----:B------:R-:W-:Y:S02]  /*7280*/  LEA.HI.X.SX32 R197, R21, R10, 0x1, P2 ;  /* 0x0000000a15c57211 */ /* 0x000fe400010f0eff */
[----:B------:R-:W-:Y:S02]  /*7290*/  LEA R37, R8, R35, 0x3 ;  /* 0x0000002308257211 */ /* 0x000fe400078e18ff */
[----:B------:R-:W-:Y:S02]  /*72a0*/  LOP3.LUT R23, R28, 0x18, RZ, 0xc0, !PT ;  /* 0x000000181c177812 */ /* 0x000fe400078ec0ff */
[----:B------:R-:W-:Y:S02]  /*72b0*/  LEA R39, R8, R37, 0x3 ;  /* 0x0000002508277211 */ /* 0x000fe400078e18ff */
[----:B------:R-:W-:Y:S02]  /*72c0*/  LOP3.LUT R14, R14, 0x70, RZ, 0xc0, !PT ;  /* 0x000000700e0e7812 */ /* 0x000fe400078ec0ff */
[-C--:B------:R-:W-:Y:S01]  /*72d0*/  LEA R198, P1, R19, R186.reuse, 0x1 ;  /* 0x000000ba13c67211 */ /* 0x080fe200078208ff */
[----:B------:R-:W-:Y:S01]  /*72e0*/  IMAD R41, R8, 0x8, R39 ;  /* 0x0000000808297824 */ /* 0x000fe200078e0227 */
[----:B------:R-:W-:-:S02]  /*72f0*/  LEA R190, P2, R29, R186, 0x1 ;  /* 0x000000ba1dbe7211 */ /* 0x000fc400078408ff */
[----:B------:R-:W-:Y:S02]  /*7300*/  LEA.HI.X.SX32 R189, R31, R10, 0x1, P3 ;  /* 0x0000000a1fbd7211 */ /* 0x000fe400018f0eff */
[----:B------:R-:W-:Y:S02]  /*7310*/  LEA R43, R8, R41, 0x3 ;  /* 0x00000029082b7211 */ /* 0x000fe400078e18ff */
[----:B------:R-:W-:Y:S02]  /*7320*/  SHF.L.U32 R235, R28, 0x2, RZ ;  /* 0x000000021ceb7819 */ /* 0x000fe400000006ff */
[----:B------:R-:W-:Y:S01]  /*7330*/  LEA R16, P3, R37, R186, 0x1 ;  /* 0x000000ba25107211 */ /* 0x000fe200078608ff */
[----:B------:R-:W-:Y:S01]  /*7340*/  IMAD R45, R8, 0x8, R43 ;  /* 0x00000008082d7824 */ /* 0x000fe200078e022b */
[----:B------:R-:W-:Y:S02]  /*7350*/  LEA.HI R2, R23, R14, RZ, 0x1f ;  /* 0x0000000e17027211 */ /* 0x000fe400078ff8ff */
[----:B------:R-:W-:-:S02]  /*7360*/  LEA.HI.X.SX32 R199, R19, R10, 0x1, P1 ;  /* 0x0000000a13c77211 */ /* 0x000fc400008f0eff */
[C---:B------:R-:W-:Y:S02]  /*7370*/  LEA R47, R8.reuse, R45, 0x3 ;  /* 0x0000002d082f7211 */ /* 0x040fe400078e18ff */
[----:B------:R-:W-:Y:S02]  /*7380*/  LEA.HI.X.SX32 R191, R29, R10, 0x1, P2 ;  /* 0x0000000a1dbf7211 */ /* 0x000fe400010f0eff */
[----:B------:R-:W-:Y:S02]  /*7390*/  LEA R49, R8, R47, 0x3 ;  /* 0x0000002f08317211 */ /* 0x000fe400078e18ff */
[----:B------:R-:W-:Y:S02]  /*73a0*/  LOP3.LUT R12, R12, 0x70, R235, 0x78, !PT ;  /* 0x000000700c0c7812 */ /* 0x000fe400078e78eb */
[-C--:B------:R-:W-:Y:S01]  /*73b0*/  LEA R192, P1, R27, R186.reuse, 0x1 ;  /* 0x000000ba1bc07211 */ /* 0x080fe200078208ff */
[----:B------:R-:W-:Y:S01]  /*73c0*/  IMAD R51, R8, 0x8, R49 ;  /* 0x0000000808337824 */ /* 0x000fe200078e0231 */
[----:B------:R-:W-:-:S02]  /*73d0*/  LEA R14, P2, R35, R186, 0x1 ;  /* 0x000000ba230e7211 */ /* 0x000fc400078408ff */
[----:B------:R-:W-:Y:S01]  /*73e0*/  LEA.HI.X.SX32 R17, R37, R10, 0x1, P3 ;  /* 0x0000000a25117211 */ /* 0x000fe200018f0eff */
[C---:B------:R-:W-:Y:S01]  /*73f0*/  IMAD R53, R8.reuse, 0x8, R51 ;  /* 0x0000000808357824 */ /* 0x040fe200078e0233 */
[----:B------:R-:W-:Y:S02]  /*7400*/  LEA R24, P3, R43, R186, 0x1 ;  /* 0x000000ba2b187211 */ /* 0x000fe400078608ff */
[----:B------:R-:W-:Y:S02]  /*7410*/  LEA R23, R23, R12, 0xa ;  /* 0x0000000c17177211 */ /* 0x000fe400078e50ff */
[C---:B------:R-:W-:Y:S02]  /*7420*/  LEA R55, R8.reuse, R53, 0x3 ;  /* 0x0000003508377211 */ /* 0x040fe400078e18ff */
[-C--:B------:R-:W-:Y:S02]  /*7430*/  LEA.HI.X.SX32 R193, R27, R10.reuse, 0x1, P1 ;  /* 0x0000000a1bc17211 */ /* 0x080fe400008f0eff */
[----:B------:R-:W-:Y:S01]  /*7440*/  LEA.HI.X.SX32 R15, R35, R10, 0x1, P2 ;  /* 0x0000000a230f7211 */ /* 0x000fe200010f0eff */
[----:B------:R-:W-:Y:S01]  /*7450*/  IMAD R57, R8, 0x8, R55 ;  /* 0x0000000808397824 */ /* 0x000fe200078e0237 */
[----:B------:R-:W-:-:S02]  /*7460*/  LEA R12, P1, R33, R186, 0x1 ;  /* 0x000000ba210c7211 */ /* 0x000fc400078208ff */
[----:B------:R-:W-:Y:S02]  /*7470*/  LEA R20, P2, R41, R186, 0x1 ;  /* 0x000000ba29147211 */ /* 0x000fe400078408ff */
[C---:B------:R-:W-:Y:S02]  /*7480*/  LEA R59, R8.reuse, R57, 0x3 ;  /* 0x00000039083b7211 */ /* 0x040fe400078e18ff */
[----:B------:R-:W-:Y:S02]  /*7490*/  LEA.HI.X.SX32 R25, R43, R10, 0x1, P3 ;  /* 0x0000000a2b197211 */ /* 0x000fe400018f0eff */
[----:B------:R-:W-:Y:S01]  /*74a0*/  LEA R30, P3, R49, R186, 0x1 ;  /* 0x000000ba311e7211 */ /* 0x000fe200078608ff */
[----:B------:R-:W-:Y:S01]  /*74b0*/  IMAD R125, R8, 0x8, R59 ;  /* 0x00000008087d7824 */ /* 0x000fe200078e023b */
[-C--:B------:R-:W-:Y:S02]  /*74c0*/  LEA.HI.X.SX32 R13, R33, R10.reuse, 0x1, P1 ;  /* 0x0000000a210d7211 */ /* 0x080fe400008f0eff */
[----:B------:R-:W-:-:S02]  /*74d0*/  LEA.HI.X.SX32 R21, R41, R10, 0x1, P2 ;  /* 0x0000000a29157211 */ /* 0x000fc400010f0eff */
[C---:B------:R-:W-:Y:S02]  /*74e0*/  LEA R127, R8.reuse, R125, 0x3 ;  /* 0x0000007d087f7211 */ /* 0x040fe400078e18ff */
[-C--:B------:R-:W-:Y:S02]  /*74f0*/  LEA R18, P1, R39, R186.reuse, 0x1 ;  /* 0x000000ba27127211 */ /* 0x080fe400078208ff */
[C---:B------:R-:W-:Y:S02]  /*7500*/  LEA R129, R8.reuse, R127, 0x3 ;  /* 0x0000007f08817211 */ /* 0x040fe400078e18ff */
[----:B------:R-:W-:Y:S02]  /*7510*/  LEA R28, P2, R47, R186, 0x1 ;  /* 0x000000ba2f1c7211 */ /* 0x000fe400078408ff */
[----:B------:R-:W-:Y:S01]  /*7520*/  LEA.HI.X.SX32 R31, R49, R10, 0x1, P3 ;  /* 0x0000000a311f7211 */ /* 0x000fe200018f0eff */
[----:B------:R-:W-:Y:S01]  /*7530*/  IMAD R131, R8, 0x8, R129 ;  /* 0x0000000808837824 */ /* 0x000fe200078e0281 */
[----:B------:R-:W-:-:S02]  /*7540*/  LEA R36, P3, R55, R186, 0x1 ;  /* 0x000000ba37247211 */ /* 0x000fc400078608ff */
[-C--:B------:R-:W-:Y:S02]  /*7550*/  LEA.HI.X.SX32 R19, R39, R10.reuse, 0x1, P1 ;  /* 0x0000000a27137211 */ /* 0x080fe400008f0eff */
[C---:B------:R-:W-:Y:S02]  /*7560*/  LEA R133, R8.reuse, R131, 0x3 ;  /* 0x0000008308857211 */ /* 0x040fe400078e18ff */
[----:B------:R-:W-:Y:S02]  /*7570*/  LEA.HI.X.SX32 R29, R47, R10, 0x1, P2 ;  /* 0x0000000a2f1d7211 */ /* 0x000fe400010f0eff */
[C---:B------:R-:W-:Y:S02]  /*7580*/  LEA R135, R8.reuse, R133, 0x3 ;  /* 0x0000008508877211 */ /* 0x040fe400078e18ff */
[-C--:B------:R-:W-:Y:S02]  /*7590*/  LEA R26, P1, R45, R186.reuse, 0x1 ;  /* 0x000000ba2d1a7211 */ /* 0x080fe400078208ff */
[----:B------:R-:W-:Y:S01]  /*75a0*/  LEA R34, P2, R53, R186, 0x1 ;  /* 0x000000ba35227211 */ /* 0x000fe200078408ff */
[----:B------:R-:W-:Y:S01]  /*75b0*/  IMAD R137, R8, 0x8, R135 ;  /* 0x0000000808897824 */ /* 0x000fe200078e0287 */
[----:B------:R-:W-:-:S02]  /*75c0*/  LEA.HI.X.SX32 R37, R55, R10, 0x1, P3 ;  /* 0x0000000a37257211 */ /* 0x000fc400018f0eff */
[----:B------:R-:W-:Y:S02]  /*75d0*/  LEA R42, P3, R125, R186, 0x1 ;  /* 0x000000ba7d2a7211 */ /* 0x000fe400078608ff */
[C---:B------:R-:W-:Y:S02]  /*75e0*/  LEA R139, R8.reuse, R137, 0x3 ;  /* 0x00000089088b7211 */ /* 0x040fe400078e18ff */
[-C--:B------:R-:W-:Y:S02]  /*75f0*/  LEA.HI.X.SX32 R27, R45, R10.reuse, 0x1, P1 ;  /* 0x0000000a2d1b7211 */ /* 0x080fe400008f0eff */
[C---:B------:R-:W-:Y:S02]  /*7600*/  LEA R141, R8.reuse, R139, 0x3 ;  /* 0x0000008b088d7211 */ /* 0x040fe400078e18ff */
[----:B------:R-:W-:Y:S02]  /*7610*/  LEA.HI.X.SX32 R35, R53, R10, 0x1, P2 ;  /* 0x0000000a35237211 */ /* 0x000fe400010f0eff */
[-C--:B------:R-:W-:Y:S01]  /*7620*/  LEA R32, P1, R51, R186.reuse, 0x1 ;  /* 0x000000ba33207211 */ /* 0x080fe200078208ff */
[----:B------:R-:W-:Y:S01]  /*7630*/  IMAD R143, R8, 0x8, R141 ;  /* 0x00000008088f7824 */ /* 0x000fe200078e028d */
[----:B------:R-:W-:-:S02]  /*7640*/  LEA R40, P2, R59, R186, 0x1 ;  /* 0x000000ba3b287211 */ /* 0x000fc400078408ff */
[----:B------:R-:W-:Y:S02]  /*7650*/  LEA.HI.X.SX32 R43, R125, R10, 0x1, P3 ;  /* 0x0000000a7d2b7211 */ /* 0x000fe400018f0eff */
[C---:B------:R-:W-:Y:S02]  /*7660*/  LEA R145, R8.reuse, R143, 0x3 ;  /* 0x0000008f08917211 */ /* 0x040fe400078e18ff */
[----:B------:R-:W-:Y:S02]  /*7670*/  LEA R48, P3, R131, R186, 0x1 ;  /* 0x000000ba83307211 */ /* 0x000fe400078608ff */
        /* <DEDUP_REMOVED lines=8> */
[C---:B------:R-:W-:Y:S02]  /*7700*/  LEA R153, R8.reuse, R151, 0x3 ;  /* 0x0000009708997211 */ /* 0x040fe400078e18ff */
[----:B------:R-:W-:Y:S02]  /*7710*/  LEA R54, P3, R137, R186, 0x1 ;  /* 0x000000ba89367211 */ /* 0x000fe400078608ff */
[-C--:B------:R-:W-:Y:S01]  /*7720*/  LEA.HI.X.SX32 R39, R57, R10.reuse, 0x1, P1 ;  /* 0x0000000a39277211 */ /* 0x080fe200008f0eff */
        /* <DEDUP_REMOVED lines=35> */
[----:B------:R-:W-:Y:S02]  /*7960*/  LEA R142, P3, R161, R186, 0x1 ;  /* 0x000000baa18e7211 */ /* 0x000fe400078608ff */
[----:B------:R-:W-:Y:S02]  /*7970*/  LEA R181, R8, R179, 0x3 ;  /* 0x000000b308b57211 */ /* 0x000fe400078e18ff */
[-C--:B------:R-:W-:Y:S02]  /*7980*/  LEA.HI.X.SX32 R127, R145, R10.reuse, 0x1, P1 ;  /* 0x0000000a917f7211 */ /* 0x080fe400008f0eff */
[----:B------:R-:W-:Y:S02]  /*7990*/  LEA.HI.X.SX32 R135, R153, R10, 0x1, P2 ;  /* 0x0000000a99877211 */ /* 0x000fe400010f0eff */
[----:B------:R-:W-:-:S02]  /*79a0*/  LEA R132, P1, R151, R186, 0x1 ;  /* 0x000000ba97847211 */ /* 0x000fc400078208ff */
[----:B------:R-:W-:Y:S02]  /*79b0*/  LEA R140, P2, R159, R186, 0x1 ;  /* 0x000000ba9f8c7211 */ /* 0x000fe400078408ff */
[----:B------:R-:W-:Y:S02]  /*79c0*/  LEA.HI.X.SX32 R143, R161, R10, 0x1, P3 ;  /* 0x0000000aa18f7211 */ /* 0x000fe400018f0eff */
[----:B------:R-:W-:Y:S02]  /*79d0*/  LEA R148, P3, R167, R186, 0x1 ;  /* 0x000000baa7947211 */ /* 0x000fe400078608ff */
[----:B------:R-:W-:Y:S02]  /*79e0*/  LEA R183, R8, R181, 0x3 ;  /* 0x000000b508b77211 */ /* 0x000fe400078e18ff */
[-C--:B------:R-:W-:Y:S02]  /*79f0*/  LEA.HI.X.SX32 R133, R151, R10.reuse, 0x1, P1 ;  /* 0x0000000a97857211 */ /* 0x080fe400008f0eff */
[----:B------:R-:W-:-:S02]  /*7a00*/  LEA.HI.X.SX32 R141, R159, R10, 0x1, P2 ;  /* 0x0000000a9f8d7211 */ /* 0x000fc400010f0eff */
[-C--:B------:R-:W-:Y:S02]  /*7a10*/  LEA R138, P1, R157, R186.reuse, 0x1 ;  /* 0x000000ba9d8a7211 */ /* 0x080fe400078208ff */
[----:B------:R-:W-:Y:S02]  /*7a20*/  LEA R146, P2, R165, R186, 0x1 ;  /* 0x000000baa5927211 */ /* 0x000fe400078408ff */
[-C--:B------:R-:W-:Y:S01]  /*7a30*/  LEA.HI.X.SX32 R149, R167, R10.reuse, 0x1, P3 ;  /* 0x0000000aa7957211 */ /* 0x080fe200018f0eff */
[----:B------:R-:W-:Y:S01]  /*7a40*/  IMAD R167, R8, 0x8, R183 ;  /* 0x0000000808a77824 */ /* 0x000fe200078e02b7 */
[-C--:B------:R-:W-:Y:S02]  /*7a50*/  LEA.HI.X.SX32 R139, R157, R10.reuse, 0x1, P1 ;  /* 0x0000000a9d8b7211 */ /* 0x080fe400008f0eff */
[----:B------:R-:W-:Y:S02]  /*7a60*/  LEA.HI.X.SX32 R147, R165, R10, 0x1, P2 ;  /* 0x0000000aa5937211 */ /* 0x000fe400010f0eff */
[----:B------:R-:W-:-:S02]  /*7a70*/  LEA R144, P1, R163, R186, 0x1 ;  /* 0x000000baa3907211 */ /* 0x000fc400078208ff */
[----:B------:R-:W-:Y:S02]  /*7a80*/  LEA R152, P2, R171, R186, 0x1 ;  /* 0x000000baab987211 */ /* 0x000fe400078408ff */
[----:B------:R-:W-:Y:S02]  /*7a90*/  LEA R185, R8, R167, 0x3 ;  /* 0x000000a708b97211 */ /* 0x000fe400078e18ff */
[-C--:B------:R-:W-:Y:S02]  /*7aa0*/  LEA.HI.X.SX32 R145, R163, R10.reuse, 0x1, P1 ;  /* 0x0000000aa3917211 */ /* 0x080fe400008f0eff */
[----:B------:R-:W-:Y:S02]  /*7ab0*/  LEA.HI.X.SX32 R153, R171, R10, 0x1, P2 ;  /* 0x0000000aab997211 */ /* 0x000fe400010f0eff */
[-C--:B------:R-:W-:Y:S02]  /*7ac0*/  LEA R150, P1, R169, R186.reuse, 0x1 ;  /* 0x000000baa9967211 */ /* 0x080fe400078208ff */
[----:B------:R-:W-:-:S02]  /*7ad0*/  LEA R154, P3, R173, R186, 0x1 ;  /* 0x000000baad9a7211 */ /* 0x000fc400078608ff */
[C---:B------:R-:W-:Y:S02]  /*7ae0*/  LEA R171, R8.reuse, R185, 0x3 ;  /* 0x000000b908ab7211 */ /* 0x040fe400078e18ff */
[-C--:B------:R-:W-:Y:S02]  /*7af0*/  LEA.HI.X.SX32 R151, R169, R10.reuse, 0x1, P1 ;  /* 0x0000000aa9977211 */ /* 0x080fe400008f0eff */
[----:B------:R-:W-:Y:S01]  /*7b00*/  LEA.HI.X.SX32 R155, R173, R10, 0x1, P3 ;  /* 0x0000000aad9b7211 */ /* 0x000fe200018f0eff */
[----:B------:R-:W-:Y:S01]  /*7b10*/  IMAD R173, R8, 0x8, R171 ;  /* 0x0000000808ad7824 */ /* 0x000fe200078e02ab */
[-C--:B------:R-:W-:Y:S02]  /*7b20*/  LEA R156, P1, R175, R186.reuse, 0x1 ;  /* 0x000000baaf9c7211 */ /* 0x080fe400078208ff */
[----:B------:R-:W-:Y:S02]  /*7b30*/  LEA R158, P2, R177, R186, 0x1 ;  /* 0x000000bab19e7211 */ /* 0x000fe400078408ff */
[----:B------:R-:W-:-:S02]  /*7b40*/  LEA.HI.X.SX32 R157, R175, R10, 0x1, P1 ;  /* 0x0000000aaf9d7211 */ /* 0x000fc400008f0eff */
[C---:B------:R-:W-:Y:S02]  /*7b50*/  LEA R175, R8.reuse, R173, 0x3 ;  /* 0x000000ad08af7211 */ /* 0x040fe400078e18ff */
[----:B------:R-:W-:Y:S02]  /*7b60*/  LEA.HI.X.SX32 R159, R177, R10, 0x1, P2 ;  /* 0x0000000ab19f7211 */ /* 0x000fe400010f0eff */
[C---:B------:R-:W-:Y:S02]  /*7b70*/  LEA R160, P3, R179.reuse, R186, 0x1 ;  /* 0x000000bab3a07211 */ /* 0x040fe400078608ff */
[C---:B------:R-:W-:Y:S02]  /*7b80*/  LEA R177, R8.reuse, R175, 0x3 ;  /* 0x000000af08b17211 */ /* 0x040fe400078e18ff */
[----:B------:R-:W-:Y:S02]  /*7b90*/  LEA.HI.X.SX32 R161, R179, R10, 0x1, P3 ;  /* 0x0000000ab3a17211 */ /* 0x000fe400018f0eff */
[-C--:B------:R-:W-:Y:S01]  /*7ba0*/  LEA R162, P1, R181, R186.reuse, 0x1 ;  /* 0x000000bab5a27211 */ /* 0x080fe200078208ff */
[----:B------:R-:W-:Y:S01]  /*7bb0*/  IMAD R179, R8, 0x8, R177 ;  /* 0x0000000808b37824 */ /* 0x000fe200078e02b1 */
[----:B------:R-:W-:-:S02]  /*7bc0*/  LEA R164, P2, R183, R186, 0x1 ;  /* 0x000000bab7a47211 */ /* 0x000fc400078408ff */
[----:B------:R-:W-:Y:S02]  /*7bd0*/  LEA R166, P3, R167, R186, 0x1 ;  /* 0x000000baa7a67211 */ /* 0x000fe400078608ff */
[-C--:B------:R-:W-:Y:S02]  /*7be0*/  LEA.HI.X.SX32 R163, R181, R10.reuse, 0x1, P1 ;  /* 0x0000000ab5a37211 */ /* 0x080fe400008f0eff */
[----:B------:R-:W-:Y:S02]  /*7bf0*/  LEA R181, R8, R179, 0x3 ;  /* 0x000000b308b57211 */ /* 0x000fe400078e18ff */
[-C--:B------:R-:W-:Y:S02]  /*7c00*/  LEA.HI.X.SX32 R165, R183, R10.reuse, 0x1, P2 ;  /* 0x0000000ab7a57211 */ /* 0x080fe400010f0eff */
[----:B------:R-:W-:Y:S02]  /*7c10*/  LEA.HI.X.SX32 R167, R167, R10, 0x1, P3 ;  /* 0x0000000aa7a77211 */ /* 0x000fe400018f0eff */
[----:B------:R-:W-:-:S02]  /*7c20*/  LEA R168, P1, R185, R186, 0x1 ;  /* 0x000000bab9a87211 */ /* 0x000fc400078208ff */
[----:B------:R-:W-:Y:S02]  /*7c30*/  LEA R172, P3, R173, R186, 0x1 ;  /* 0x000000baadac7211 */ /* 0x000fe400078608ff */
[C---:B------:R-:W-:Y:S02]  /*7c40*/  LEA R183, R8.reuse, R181, 0x3 ;  /* 0x000000b508b77211 */ /* 0x040fe400078e18ff */
[-C--:B------:R-:W-:Y:S02]  /*7c50*/  LEA.HI.X.SX32 R169, R185, R10.reuse, 0x1, P1 ;  /* 0x0000000ab9a97211 */ /* 0x080fe400008f0eff */
[----:B------:R-:W-:Y:S01]  /*7c60*/  LEA.HI.X.SX32 R173, R173, R10, 0x1, P3 ;  /* 0x0000000aadad7211 */ /* 0x000fe200018f0eff */
[----:B------:R-:W-:Y:S01]  /*7c70*/  IMAD R185, R8, 0x8, R183 ;  /* 0x0000000808b97824 */ /* 0x000fe200078e02b7 */
[-C--:B------:R-:W-:Y:S02]  /*7c80*/  LEA R178, P3, R179, R186.reuse, 0x1 ;  /* 0x000000bab3b27211 */ /* 0x080fe400078608ff */
[----:B------:R-:W-:-:S02]  /*7c90*/  LEA R174, P1, R175, R186, 0x1 ;  /* 0x000000baafae7211 */ /* 0x000fc400078208ff */
[----:B------:R-:W-:Y:S02]  /*7ca0*/  LEA.HI.X.SX32 R179, R179, R10, 0x1, P3 ;  /* 0x0000000ab3b37211 */ /* 0x000fe400018f0eff */
[----:B------:R-:W-:Y:S02]  /*7cb0*/  LEA R170, P2, R171, R186, 0x1 ;  /* 0x000000baabaa7211 */ /* 0x000fe400078408ff */
[----:B------:R-:W-:Y:S02]  /*7cc0*/  LEA.HI.X.SX32 R175, R175, R10, 0x1, P1 ;  /* 0x0000000aafaf7211 */ /* 0x000fe400008f0eff */
[-C--:B------:R-:W-:Y:S02]  /*7cd0*/  LEA R184, P3, R185, R186.reuse, 0x1 ;  /* 0x000000bab9b87211 */ /* 0x080fe400078608ff */
[----:B------:R-:W-:Y:S02]  /*7ce0*/  LEA R180, P1, R181, R186, 0x1 ;  /* 0x000000bab5b47211 */ /* 0x000fe400078208ff */
[----:B------:R-:W-:-:S02]  /*7cf0*/  LEA R187, R8, R185, 0x3 ;  /* 0x000000b908bb7211 */ /* 0x000fc400078e18ff */
[-C--:B------:R-:W-:Y:S02]  /*7d00*/  LEA.HI.X.SX32 R171, R171, R10.reuse, 0x1, P2 ;  /* 0x0000000aabab7211 */ /* 0x080fe400010f0eff */
[----:B------:R-:W-:Y:S02]  /*7d10*/  LEA.HI.X.SX32 R185, R185, R10, 0x1, P3 ;  /* 0x0000000ab9b97211 */ /* 0x000fe400018f0eff */
[----:B------:R-:W-:Y:S02]  /*7d20*/  LEA R176, P2, R177, R186, 0x1 ;  /* 0x000000bab1b07211 */ /* 0x000fe400078408ff */
[----:B------:R-:W-:Y:S02]  /*7d30*/  LEA.HI.X.SX32 R181, R181, R10, 0x1, P1 ;  /* 0x0000000ab5b57211 */ /* 0x000fe400008f0eff */
[----:B------:R-:W-:Y:S02]  /*7d40*/  FSETP.GEU.AND P3, PT, R9, 1.175494350822287508e-38, PT ;  /* 0x008000000900780b */ /* 0x000fe40003f6e000 */
[----:B------:R-:W-:-:S02]  /*7d50*/  FSETP.GT.AND P1, PT, |R86|, 8.50705917302346158658e+37, PT ;  /* 0x7e8000005600780b */ /* 0x000fc40003f24200 */
[----:B------:R-:W-:Y:S02]  /*7d60*/  MOV R8, R92 ;  /* 0x0000005c00087202 */ /* 0x000fe40000000f00 */
[----:B------:R-:W-:Y:S02]  /*7d70*/  LEA.HI.X.SX32 R177, R177, R10, 0x1, P2 ;  /* 0x0000000ab1b17211 */ /* 0x000fe400010f0eff */
[----:B------:R-:W-:Y:S02]  /*7d80*/  FSEL R88, R88, R9, !P3 ;  /* 0x0000000958587208 */ /* 0x000fe40005800000 */
[----:B------:R-:W-:Y:S02]  /*7d90*/  FSEL R92, RZ, -23, P3 ;  /* 0xc1b80000ff5c7808 */ /* 0x000fe40001800000 */
[-C--:B------:R-:W-:Y:S02]  /*7da0*/  LEA R182, P2, R183, R186.reuse, 0x1 ;  /* 0x000000bab7b67211 */ /* 0x080fe400078408ff */
[----:B------:R-:W-:Y:S01]  /*7db0*/  FSETP.GEU.AND P3, PT, |R86|, 1.175494350822287508e-38, PT ;  /* 0x008000005600780b */ /* 0x000fe20003f6e200 */
[----:B------:R-:W-:Y:S01]  /*7dc0*/  @P1 FMUL R63, R63, 0.25 ;  /* 0x3e8000003f3f1820 */ /* 0x000fe20000400000 */
[----:B------:R-:W-:Y:S01]  /*7dd0*/  LEA R186, P4, R187, R186, 0x1 ;  /* 0x000000babbba7211 */ /* 0x000fe200078808ff */
[----:B------:R-:W-:Y:S01]  /*7de0*/  @P1 FMUL R62, R62, 0.25 ;  /* 0x3e8000003e3e1820 */ /* 0x000fe20000400000 */
[----:B------:R-:W-:Y:S01]  /*7df0*/  LEA.HI.X.SX32 R183, R183, R10, 0x1, P2 ;  /* 0x0000000ab7b77211 */ /* 0x000fe200010f0eff */
[----:B------:R-:W-:Y:S01]  /*7e00*/  @P1 FMUL R67, R67, 0.25 ;  /* 0x3e80000043431820 */ /* 0x000fe20000400000 */
[----:B------:R-:W-:Y:S01]  /*7e10*/  MOV R69, R71 ;  /* 0x0000004700457202 */ /* 0x000fe20000000f00 */
[----:B------:R-:W-:Y:S01]  /*7e20*/  @P1 FMUL R70, R70, 0.25 ;  /* 0x3e80000046461820 */ /* 0x000fe20000400000 */
[----:B------:R-:W-:Y:S01]  /*7e30*/  MOV R65, R66 ;  /* 0x0000004200417202 */ /* 0x000fe20000000f00 */
[----:B------:R-:W-:Y:S01]  /*7e40*/  @P1 FMUL R75, R75, 0.25 ;  /* 0x3e8000004b4b1820 */ /* 0x000fe20000400000 */
[----:B------:R-:W-:Y:S01]  /*7e50*/  FSETP.GEU.AND P2, PT, R209, 1.175494350822287508e-38, PT ;  /* 0x00800000d100780b */ /* 0x000fe20003f4e000 */
[----:B------:R-:W-:Y:S01]  /*7e60*/  @P1 FMUL R69, R69, 0.25 ;  /* 0x3e80000045451820 */ /* 0x000fe20000400000 */
[----:B------:R-:W-:Y:S01]  /*7e70*/  LEA.HI.X.SX32 R187, R187, R10, 0x1, P4 ;  /* 0x0000000abbbb7211 */ /* 0x000fe200020f0eff */
[----:B------:R-:W-:Y:S01]  /*7e80*/  IMAD.MOV.U32 R10, RZ, RZ, R93 ;  /* 0x000000ffff0a7224 */ /* 0x000fe200078e005d */
[----:B------:R-:W-:Y:S01]  /*7e90*/  FSEL R89, R89, R86, !P5 ;  /* 0x0000005659597208 */ /* 0x000fe20006800000 */
[----:B------:R-:W-:Y:S01]  /*7ea0*/  @P1 FMUL R65, R65, 0.25 ;  /* 0x3e80000041411820 */ /* 0x000fe20000400000 */
[----:B------:R-:W-:Y:S01]  /*7eb0*/  FSEL R3, R80, R209, !P2 ;  /* 0x000000d150037208 */ /* 0x000fe20005000000 */
[----:B------:R-:W-:Y:S01]  /*7ec0*/  @P1 FMUL R223, R223, 0.25 ;  /* 0x3e800000dfdf1820 */ /* 0x000fe20000400000 */
[----:B------:R-:W-:Y:S01]  /*7ed0*/  FSEL R93, RZ, -23, P2 ;  /* 0xc1b80000ff5d7808 */ /* 0x000fe20001000000 */
[----:B------:R-:W-:Y:S01]  /*7ee0*/  @P1 FMUL R79, R79, 0.25 ;  /* 0x3e8000004f4f1820 */ /* 0x000fe20000400000 */
[C---:B------:R-:W-:Y:S01]  /*7ef0*/  FSETP.GT.AND P2, PT, |R11|.reuse, 8.50705917302346158658e+37, PT ;  /* 0x7e8000000b00780b */ /* 0x040fe20003f44200 */
[----:B------:R-:W-:Y:S01]  /*7f00*/  @P1 FMUL R78, R78, 0.25 ;  /* 0x3e8000004e4e1820 */ /* 0x000fe20000400000 */
[----:B------:R-:W-:Y:S01]  /*7f10*/  FSETP.GEU.AND P4, PT, R11, 1.175494350822287508e-38, PT ;  /* 0x008000000b00780b */ /* 0x000fe20003f8e000 */
[----:B------:R-:W-:Y:S01]  /*7f20*/  @P1 FMUL R211, R211, 0.25 ;  /* 0x3e800000d3d31820 */ /* 0x000fe20000400000 */
[----:B------:R-:W-:Y:S01]  /*7f30*/  MOV R208, R85 ;  /* 0x0000005500d07202 */ /* 0x000fe20000000f00 */
[----:B------:R-:W-:Y:S01]  /*7f40*/  @P1 FMUL R86, R86, 0.25 ;  /* 0x3e80000056561820 */ /* 0x000fe20000400000 */
[----:B------:R-:W-:Y:S01]  /*7f50*/  MOV R225, R81 ;  /* 0x0000005100e17202 */ /* 0x000fe20000000f00 */
[----:B------:R-:W-:Y:S01]  /*7f60*/  @P1 FMUL R219, R219, 0.25 ;  /* 0x3e800000dbdb1820 */ /* 0x000fe20000400000 */
[----:B------:R-:W-:Y:S01]  /*7f70*/  MOV R74, R60 ;  /* 0x0000003c004a7202 */ /* 0x000fe20000000f00 */
[----:B------:R-:W-:Y:S01]  /*7f80*/  @P1 FMUL R213, R213, 0.25 ;  /* 0x3e800000d5d51820 */ /* 0x000fe20000400000 */
[----:B------:R-:W-:Y:S01]  /*7f90*/  IADD3 R212, R3, -0x3f3504f3, RZ ;  /* 0xc0cafb0d03d47810 */ /* 0x000fe20007ffe0ff */
[----:B------:R-:W-:Y:S01]  /*7fa0*/  @P1 FMUL R218, R218, 0.25 ;  /* 0x3e800000dada1820 */ /* 0x000fe20000400000 */
[----:B------:R-:W-:Y:S01]  /*7fb0*/  IADD3 R81, R88, -0x3f3504f3, RZ ;  /* 0xc0cafb0d58517810 */ /* 0x000fe20007ffe0ff */
[----:B------:R-:W-:Y:S01]  /*7fc0*/  @P1 FMUL R216, R216, 0.25 ;  /* 0x3e800000d8d81820 */ /* 0x000fe20000400000 */
[----:B------:R-:W-:Y:S01]  /*7fd0*/  FSEL R91, RZ, -23, P5 ;  /* 0xc1b80000ff5b7808 */ /* 0x000fe20002800000 */
[----:B------:R-:W-:Y:S01]  /*7fe0*/  @P1 FMUL R217, R217, 0.25 ;  /* 0x3e800000d9d91820 */ /* 0x000fe20000400000 */
[----:B------:R-:W-:Y:S01]  /*7ff0*/  FSETP.GT.AND P1, PT, |R9|, 8.50705917302346158658e+37, PT ;  /* 0x7e8000000900780b */ /* 0x000fe20003f24200 */
[----:B------:R-:W-:Y:S01]  /*8000*/  @!P3 FMUL R86, R86, 16777216 ;  /* 0x4b8000005656b820 */ /* 0x000fe20000400000 */
[----:B------:R-:W-:Y:S01]  /*8010*/  LOP3.LUT R212, R212, 0xff800000, RZ, 0xc0, !PT ;  /* 0xff800000d4d47812 */ /* 0x000fe200078ec0ff */
[----:B------:R-:W-:Y:S01]  /*8020*/  @!P3 FMUL R63, R63, 16777216 ;  /* 0x4b8000003f3fb820 */ /* 0x000fe20000400000 */
[----:B------:R-:W-:Y:S01]  /*8030*/  LOP3.LUT R81, R81, 0xff800000, RZ, 0xc0, !PT ;  /* 0xff80000051517812 */ /* 0x000fe200078ec0ff */
[----:B------:R-:W-:Y:S01]  /*8040*/  @!P3 FMUL R62, R62, 16777216 ;  /* 0x4b8000003e3eb820 */ /* 0x000fe20000400000 */
[----:B------:R-:W-:Y:S01]  /*8050*/  MUFU.RCP R60, R86 ;  /* 0x00000056003c7308 */ /* 0x000fe20000001000 */
[----:B------:R-:W-:Y:S01]  /*8060*/  @!P3 FMUL R67, R67, 16777216 ;  /* 0x4b8000004343b820 */ /* 0x000fe20000400000 */
[----:B------:R-:W-:Y:S01]  /*8070*/  FSEL R90, RZ, -23, P4 ;  /* 0xc1b80000ff5a7808 */ /* 0x000fe20002000000 */
[----:B------:R-:W-:Y:S01]  /*8080*/  @!P3 FMUL R65, R65, 16777216 ;  /* 0x4b8000004141b820 */ /* 0x000fe20000400000 */
[----:B------:R-:W-:Y:S01]  /*8090*/  ISETP.GE.U32.AND P5, PT, R88, 0x7f800000, PT ;  /* 0x7f8000005800780c */ /* 0x000fe20003fa6070 */
[----:B------:R-:W-:Y:S01]  /*80a0*/  @!P3 FMUL R69, R69, 16777216 ;  /* 0x4b8000004545b820 */ /* 0x000fe20000400000 */
[----:B------:R-:W-:Y:S01]  /*80b0*/  ISETP.GE.U32.AND P0, PT, R251, 0x20, PT ;  /* 0x00000020fb00780c */ /* 0x000fe20003f06070 */
[----:B------:R-:W-:Y:S01]  /*80c0*/  @!P3 FMUL R70, R70, 16777216 ;  /* 0x4b8000004646b820 */ /* 0x000fe20000400000 */
[----:B------:R0:W-:Y:S01]  /*80d0*/  I2F R82, R212 ;  /* 0x000000d400527306 */ /* 0x0001e20000201400 */
[----:B------:R-:W-:-:S02]  /*80e0*/  @!P3 FMUL R75, R75, 16777216 ;  /* 0x4b8000004b4bb820 */ /* 0x000fc40000400000 */
[----:B------:R-:W-:Y:S02]  /*80f0*/  @!P3 FMUL R223, R223, 16777216 ;  /* 0x4b800000dfdfb820 */ /* 0x000fe40000400000 */
[----:B------:R-:W-:Y:S02]  /*8100*/  @!P3 FMUL R79, R79, 16777216 ;  /* 0x4b8000004f4fb820 */ /* 0x000fe40000400000 */
[----:B------:R-:W-:Y:S01]  /*8110*/  @!P3 FMUL R78, R78, 16777216 ;  /* 0x4b8000004e4eb820 */ /* 0x000fe20000400000 */
[----:B------:R-:W-:Y:S01]  /*8120*/  I2F R85, R81 ;  /* 0x0000005100557306 */ /* 0x000fe20000201400 */
[----:B------:R-:W-:Y:S01]  /*8130*/  @!P3 FMUL R211, R211, 16777216 ;  /* 0x4b800000d3d3b820 */ /* 0x000fe20000400000 */
[----:B0-----:R-:W-:Y:S01]  /*8140*/  IADD3 R212, R3, -R212, RZ ;  /* 0x800000d403d47210 */ /* 0x001fe20007ffe0ff */
[----:B------:R-:W-:Y:S02]  /*8150*/  @!P3 FMUL R219, R219, 16777216 ;  /* 0x4b800000dbdbb820 */ /* 0x000fe40000400000 */
[----:B------:R-:W-:-:S02]  /*8160*/  @!P3 FMUL R213, R213, 16777216 ;  /* 0x4b800000d5d5b820 */ /* 0x000fc40000400000 */
[----:B------:R-:W-:Y:S02]  /*8170*/  @!P3 FMUL R218, R218, 16777216 ;  /* 0x4b800000dadab820 */ /* 0x000fe40000400000 */
[----:B------:R-:W-:Y:S02]  /*8180*/  @!P3 FMUL R216, R216, 16777216 ;  /* 0x4b800000d8d8b820 */ /* 0x000fe40000400000 */
[----:B------:R-:W-:Y:S01]  /*8190*/  @!P3 FMUL R217, R217, 16777216 ;  /* 0x4b800000d9d9b820 */ /* 0x000fe20000400000 */
[C---:B------:R-:W-:Y:S01]  /*81a0*/  FSETP.GEU.AND P3, PT, |R11|.reuse, 1.175494350822287508e-38, PT ;  /* 0x008000000b00780b */ /* 0x040fe20003f6e200 */
[C---:B------:R-:W-:Y:S02]  /*81b0*/  FMUL R80, R11.reuse, 8388608 ;  /* 0x4b0000000b507820 */ /* 0x040fe40000400000 */
[----:B------:R-:W-:Y:S02]  /*81c0*/  IMAD.MOV.U32 R66, RZ, RZ, R61 ;  /* 0x000000ffff427224 */ /* 0x000fe400078e003d */
[----:B------:R-:W-:Y:S01]  /*81d0*/  @P2 FMUL R74, R74, 0.25 ;  /* 0x3e8000004a4a2820 */ /* 0x000fe20000400000 */
[----:B------:R-:W-:Y:S01]  /*81e0*/  FSEL R22, R80, R11, !P4 ;  /* 0x0000000b50167208 */ /* 0x000fe20006000000 */
[----:B------:R-:W-:Y:S01]  /*81f0*/  @P2 FMUL R11, R11, 0.25 ;  /* 0x3e8000000b0b2820 */ /* 0x000fe20000400000 */
[----:B------:R-:W-:Y:S01]  /*8200*/  IADD3 R80, R89, -0x3f3504f3, RZ ;  /* 0xc0cafb0d59507810 */ /* 0x000fe20007ffe0ff */
[----:B------:R-:W-:Y:S01]  /*8210*/  @P2 FMUL R66, R66, 0.25 ;  /* 0x3e80000042422820 */ /* 0x000fe20000400000 */
[----:B------:R-:W-:Y:S01]  /*8220*/  IADD3 R83, R22, -0x3f3504f3, RZ ;  /* 0xc0cafb0d16537810 */ /* 0x000fe20007ffe0ff */
[----:B------:R-:W-:Y:S01]  /*8230*/  @P2 FMUL R220, R220, 0.25 ;  /* 0x3e800000dcdc2820 */ /* 0x000fe20000400000 */
[----:B------:R-:W-:Y:S01]  /*8240*/  LOP3.LUT R80, R80, 0xff800000, RZ, 0xc0, !PT ;  /* 0xff80000050507812 */ /* 0x000fe200078ec0ff */
[----:B------:R-:W-:Y:S01]  /*8250*/  @!P3 FMUL R11, R11, 16777216 ;  /* 0x4b8000000b0bb820 */ /* 0x000fe20000400000 */
[----:B------:R-:W-:Y:S01]  /*8260*/  LOP3.LUT R83, R83, 0xff800000, RZ, 0xc0, !PT ;  /* 0xff80000053537812 */ /* 0x000fe200078ec0ff */
[----:B------:R-:W-:Y:S01]  /*8270*/  @P2 FMUL R64, R64, 0.25 ;  /* 0x3e80000040402820 */ /* 0x000fe20000400000 */
[----:B------:R0:W1:Y:S01]  /*8280*/  I2F R68, R80 ;  /* 0x0000005000447306 */ /* 0x0000620000201400 */
[----:B------:R-:W-:Y:S01]  /*8290*/  @P2 FMUL R221, R221, 0.25 ;  /* 0x3e800000dddd2820 */ /* 0x000fe20000400000 */
[----:B------:R-:W-:Y:S01]  /*82a0*/  ISETP.GE.U32.AND P4, PT, R22, 0x7f800000, PT ;  /* 0x7f8000001600780c */ /* 0x000fe20003f86070 */
[----:B------:R-:W-:-:S02]  /*82b0*/  @P2 FMUL R222, R222, 0.25 ;  /* 0x3e800000dede2820 */ /* 0x000fc40000400000 */
[----:B------:R-:W-:Y:S02]  /*82c0*/  @P2 FMUL R73, R73, 0.25 ;  /* 0x3e80000049492820 */ /* 0x000fe40000400000 */
[----:B------:R-:W-:Y:S01]  /*82d0*/  @P2 FMUL R72, R72, 0.25 ;  /* 0x3e80000048482820 */ /* 0x000fe20000400000 */
[----:B------:R-:W2:Y:S01]  /*82e0*/  MUFU.RCP R11, R11 ;  /* 0x0000000b000b7308 */ /* 0x000ea20000001000 */
[----:B------:R-:W-:Y:S01]  /*82f0*/  @P2 FMUL R77, R77, 0.25 ;  /* 0x3e8000004d4d2820 */ /* 0x000fe20000400000 */
[----:B0-----:R-:W-:Y:S01]  /*8300*/  IADD3 R80, R89, -R80, RZ ;  /* 0x8000005059507210 */ /* 0x001fe20007ffe0ff */
[----:B------:R-:W-:Y:S02]  /*8310*/  @P2 FMUL R76, R76, 0.25 ;  /* 0x3e8000004c4c2820 */ /* 0x000fe40000400000 */
[----:B------:R-:W-:Y:S02]  /*8320*/  @P2 FMUL R225, R225, 0.25 ;  /* 0x3e800000e1e12820 */ /* 0x000fe40000400000 */
[----:B------:R-:W-:Y:S01]  /*8330*/  @P2 FMUL R215, R215, 0.25 ;  /* 0x3e800000d7d72820 */ /* 0x000fe20000400000 */
[----:B------:R0:W3:Y:S01]  /*8340*/  I2F R87, R83 ;  /* 0x0000005300577306 */ /* 0x0000e20000201400 */
[----:B------:R-:W-:-:S02]  /*8350*/  @P2 FMUL R208, R208, 0.25 ;  /* 0x3e800000d0d02820 */ /* 0x000fc40000400000 */
[----:B------:R-:W-:Y:S02]  /*8360*/  @P2 FMUL R84, R84, 0.25 ;  /* 0x3e80000054542820 */ /* 0x000fe40000400000 */
[----:B------:R-:W-:Y:S02]  /*8370*/  @P2 FMUL R207, R207, 0.25 ;  /* 0x3e800000cfcf2820 */ /* 0x000fe40000400000 */
[----:B------:R-:W-:Y:S01]  /*8380*/  @P2 FMUL R206, R206, 0.25 ;  /* 0x3e800000cece2820 */ /* 0x000fe20000400000 */
[----:B------:R-:W-:Y:S01]  /*8390*/  FSETP.GT.AND P2, PT, |R209|, 8.50705917302346158658e+37, PT ;  /* 0x7e800000d100780b */ /* 0x000fe20003f44200 */
[----:B------:R-:W-:Y:S01]  /*83a0*/  @!P3 FMUL R66, R66, 16777216 ;  /* 0x4b8000004242b820 */ /* 0x000fe20000400000 */
[----:B0-----:R-:W-:Y:S01]  /*83b0*/  IADD3 R83, R22, -R83, RZ ;  /* 0x8000005316537210 */ /* 0x001fe20007ffe0ff */
[----:B------:R-:W-:Y:S02]  /*83c0*/  @!P3 FMUL R74, R74, 16777216 ;  /* 0x4b8000004a4ab820 */ /* 0x000fe40000400000 */
[----:B------:R-:W-:-:S02]  /*83d0*/  @!P3 FMUL R220, R220, 16777216 ;  /* 0x4b800000dcdcb820 */ /* 0x000fc40000400000 */
[----:B------:R-:W-:Y:S02]  /*83e0*/  @!P3 FMUL R64, R64, 16777216 ;  /* 0x4b8000004040b820 */ /* 0x000fe40000400000 */
[----:B------:R-:W-:Y:S02]  /*83f0*/  @!P3 FMUL R221, R221, 16777216 ;  /* 0x4b800000ddddb820 */ /* 0x000fe40000400000 */
[----:B------:R-:W-:Y:S02]  /*8400*/  @!P3 FMUL R222, R222, 16777216 ;  /* 0x4b800000dedeb820 */ /* 0x000fe40000400000 */
[----:B------:R-:W-:Y:S02]  /*8410*/  @!P3 FMUL R73, R73, 16777216 ;  /* 0x4b8000004949b820 */ /* 0x000fe40000400000 */
        /* <DEDUP_REMOVED lines=8> */
[----:B------:R-:W-:Y:S01]  /*84a0*/  @!P3 FMUL R206, R206, 16777216 ;  /* 0x4b800000ceceb820 */ /* 0x000fe20000400000 */
[----:B------:R-:W-:Y:S01]  /*84b0*/  FSETP.GEU.AND P3, PT, |R9|, 1.175494350822287508e-38, PT ;  /* 0x008000000900780b */ /* 0x000fe20003f6e200 */
[----:B------:R-:W-:Y:S02]  /*84c0*/  @P1 FMUL R95, R95, 0.25 ;  /* 0x3e8000005f5f1820 */ /* 0x000fe40000400000 */
[----:B------:R-:W-:Y:S02]  /*84d0*/  @P1 FMUL R94, R94, 0.25 ;  /* 0x3e8000005e5e1820 */ /* 0x000fe40000400000 */
[----:B------:R-:W-:Y:S02]  /*84e0*/  @P1 FMUL R99, R99, 0.25 ;  /* 0x3e80000063631820 */ /* 0x000fe40000400000 */
[----:B------:R-:W-:Y:S02]  /*84f0*/  @P1 FMUL R98, R98, 0.25 ;  /* 0x3e80000062621820 */ /* 0x000fe40000400000 */
[----:B------:R-:W-:-:S02]  /*8500*/  @P1 FMUL R103, R103, 0.25 ;  /* 0x3e80000067671820 */ /* 0x000fc40000400000 */
[----:B------:R-:W-:Y:S02]  /*8510*/  @P1 FMUL R102, R102, 0.25 ;  /* 0x3e80000066661820 */ /* 0x000fe40000400000 */
        /* <DEDUP_REMOVED lines=10> */
[----:B------:R-:W-:Y:S01]  /*85c0*/  @P1 FMUL R122, R122, 0.25 ;  /* 0x3e8000007a7a1820 */ /* 0x000fe20000400000 */
[----:B------:R-:W-:Y:S01]  /*85d0*/  FSETP.GEU.AND P1, PT, |R209|, 1.175494350822287508e-38, PT ;  /* 0x00800000d100780b */ /* 0x000fe20003f2e200 */
[----:B-1----:R-:W-:-:S02]  /*85e0*/  FFMA.FTZ R91, R68, 1.1920928955078125e-07, R91 ;  /* 0x34000000445b7823 */ /* 0x002fc4000001005b */
[----:B------:R-:W-:Y:S02]  /*85f0*/  @!P3 FMUL R9, R9, 16777216 ;  /* 0x4b8000000909b820 */ /* 0x000fe40000400000 */
[----:B------:R-:W-:Y:S02]  /*8600*/  FMUL R68, R60, R218 ;  /* 0x000000da3c447220 */ /* 0x000fe40000400000 */
[----:B--2---:R-:W-:Y:S02]  /*8610*/  FMUL R218, R11, R220 ;  /* 0x000000dc0bda7220 */ /* 0x004fe40000400000 */
[----:B------:R-:W-:Y:S02]  /*8620*/  @P2 FMUL R209, R209, 0.25 ;  /* 0x3e800000d1d12820 */ /* 0x000fe40000400000 */
[----:B------:R-:W-:Y:S02]  /*8630*/  FMUL R220, R11, R64 ;  /* 0x000000400bdc7220 */ /* 0x000fe40000400000 */
[----:B------:R-:W0:Y:S01]  /*8640*/  MUFU.RCP R64, R9 ;  /* 0x0000000900407308 */ /* 0x000e220000001000 */
[----:B------:R-:W-:-:S02]  /*8650*/  @!P1 FMUL R209, R209, 16777216 ;  /* 0x4b800000d1d19820 */ /* 0x000fc40000400000 */
[----:B------:R-:W-:Y:S02]  /*8660*/  FFMA.FTZ R93, R82, 1.1920928955078125e-07, R93 ;  /* 0x34000000525d7823 */ /* 0x000fe4000001005d */
[----:B------:R-:W-:Y:S02]  /*8670*/  @!P3 FMUL R99, R99, 16777216 ;  /* 0x4b8000006363b820 */ /* 0x000fe40000400000 */
[----:B------:R-:W-:Y:S01]  /*8680*/  FFMA.FTZ R92, R85, 1.1920928955078125e-07, R92 ;  /* 0x34000000555c7823 */ /* 0x000fe2000001005c */
[----:B------:R-:W1:Y:S01]  /*8690*/  MUFU.RCP R209, R209 ;  /* 0x000000d100d17308 */ /* 0x000e620000001000 */
[----:B---3--:R-:W-:Y:S02]  /*86a0*/  FFMA.FTZ R90, R87, 1.1920928955078125e-07, R90 ;  /* 0x34000000575a7823 */ /* 0x008fe4000001005a */
[C---:B------:R-:W-:Y:S02]  /*86b0*/  FMUL R82, R60.reuse, R63 ;  /* 0x0000003f3c527220 */ /* 0x040fe40000400000 */
[----:B------:R-:W-:-:S02]  /*86c0*/  FMUL R71, R60, R62 ;  /* 0x0000003e3c477220 */ /* 0x000fc40000400000 */
[----:B------:R-:W-:Y:S02]  /*86d0*/  FMUL R86, R60, R69 ;  /* 0x000000453c567220 */ /* 0x000fe40000400000 */
[----:B------:R-:W-:Y:S02]  /*86e0*/  @!P3 FMUL R118, R118, 16777216 ;  /* 0x4b8000007676b820 */ /* 0x000fe40000400000 */
[----:B------:R-:W-:Y:S02]  /*86f0*/  @!P3 FMUL R122, R122, 16777216 ;  /* 0x4b8000007a7ab820 */ /* 0x000fe40000400000 */
[C---:B------:R-:W-:Y:S02]  /*8700*/  FMUL R85, R60.reuse, R67 ;  /* 0x000000433c557220 */ /* 0x040fe40000400000 */
[C---:B------:R-:W-:Y:S02]  /*8710*/  FMUL R214, R60.reuse, R65 ;  /* 0x000000413cd67220 */ /* 0x040fe40000400000 */
[----:B------:R-:W-:-:S02]  /*8720*/  FMUL R70, R60, R70 ;  /* 0x000000463c467220 */ /* 0x000fc40000400000 */
[C---:B------:R-:W-:Y:S01]  /*8730*/  FMUL R87, R60.reuse, R75 ;  /* 0x0000004b3c577220 */ /* 0x040fe20000400000 */
[----:B------:R-:W-:Y:S01]  /*8740*/  F2FP.PACK_AB R71, R71, R214 ;  /* 0x000000d64747723e */ /* 0x000fe200000000ff */
[C---:B------:R-:W-:Y:S02]  /*8750*/  FMUL R63, R60.reuse, R223 ;  /* 0x000000df3c3f7220 */ /* 0x040fe40000400000 */
[C---:B------:R-:W-:Y:S02]  /*8760*/  FMUL R210, R60.reuse, R79 ;  /* 0x0000004f3cd27220 */ /* 0x040fe40000400000 */
[----:B------:R-:W-:Y:S01]  /*8770*/  FMUL R69, R60, R78 ;  /* 0x0000004e3c457220 */ /* 0x000fe20000400000 */
[----:B------:R-:W-:Y:S01]  /*8780*/  F2FP.PACK_AB R70, R70, R63 ;  /* 0x0000003f4646723e */ /* 0x000fe200000000ff */
[C---:B------:R-:W-:Y:S02]  /*8790*/  FMUL R211, R60.reuse, R211 ;  /* 0x000000d33cd37220 */ /* 0x040fe40000400000 */
[----:B------:R-:W-:-:S02]  /*87a0*/  FMUL R62, R60, R219 ;  /* 0x000000db3c3e7220 */ /* 0x000fc40000400000 */
[C---:B------:R-:W-:Y:S02]  /*87b0*/  FMUL R213, R60.reuse, R213 ;  /* 0x000000d53cd57220 */ /* 0x040fe40000400000 */
[C---:B------:R-:W-:Y:S01]  /*87c0*/  FMUL R216, R60.reuse, R216 ;  /* 0x000000d83cd87220 */ /* 0x040fe20000400000 */
[----:B------:R-:W-:Y:S01]  /*87d0*/  F2FP.PACK_AB R69, R69, R62 ;  /* 0x0000003e4545723e */ /* 0x000fe200000000ff */
[----:B------:R-:W-:Y:S02]  /*87e0*/  FMUL R61, R60, R217 ;  /* 0x000000d93c3d7220 */ /* 0x000fe40000400000 */
[C---:B------:R-:W-:Y:S02]  /*87f0*/  FMUL R60, R11.reuse, R84 ;  /* 0x000000540b3c7220 */ /* 0x040fe40000400000 */
[----:B------:R-:W-:Y:S01]  /*8800*/  FMUL R227, R11, R76 ;  /* 0x0000004c0be37220 */ /* 0x000fe20000400000 */
[----:B------:R-:W-:Y:S01]  /*8810*/  F2FP.PACK_AB R68, R68, R61 ;  /* 0x0000003d4444723e */ /* 0x000fe200000000ff */
[----:B0-----:R-:W-:-:S02]  /*8820*/  FMUL R84, R64, R99 ;  /* 0x0000006340547220 */ /* 0x001fc40000400000 */
[----:B------:R-:W-:Y:S02]  /*8830*/  @P2 FMUL R8, R8, 0.25 ;  /* 0x3e80000008082820 */ /* 0x000fe40000400000 */
[----:B------:R-:W-:Y:S01]  /*8840*/  @!P3 FMUL R95, R95, 16777216 ;  /* 0x4b8000005f5fb820 */ /* 0x000fe20000400000 */
[----:B------:R-:W-:Y:S01]  /*8850*/  STS.128 [R23+0x180], R68 ;  /* 0x0001804417007388 */ /* 0x000fe20000000c00 */
[C---:B------:R-:W-:Y:S02]  /*8860*/  FMUL R76, R64.reuse, R118 ;  /* 0x00000076404c7220 */ /* 0x040fe40000400000 */
[----:B------:R-:W-:Y:S02]  /*8870*/  FMUL R99, R64, R122 ;  /* 0x0000007a40637220 */ /* 0x000fe40000400000 */
[----:B------:R-:W-:Y:S02]  /*8880*/  @P2 FMUL R10, R10, 0.25 ;  /* 0x3e8000000a0a2820 */ /* 0x000fe40000400000 */
[----:B------:R-:W-:Y:S01]  /*8890*/  @P2 FMUL R97, R97, 0.25 ;  /* 0x3e80000061612820 */ /* 0x000fe20000400000 */
[----:B------:R-:W-:Y:S01]  /*88a0*/  F2FP.PACK_AB R76, R76, R99 ;  /* 0x000000634c4c723e */ /* 0x000fe200000000ff */
[----:B------:R-:W-:Y:S01]  /*88b0*/  @P2 FMUL R101, R101, 0.25 ;  /* 0x3e80000065652820 */ /* 0x000fe20000400000 */
[----:B------:R-:W-:Y:S01]  /*88c0*/  MOV R99, 0x3dc6b27f ;  /* 0x3dc6b27f00637802 */ /* 0x000fe20000000f00 */
[----:B------:R-:W-:-:S02]  /*88d0*/  @!P3 FMUL R102, R102, 16777216 ;  /* 0x4b8000006666b820 */ /* 0x000fc40000400000 */
[----:B------:R-:W-:Y:S02]  /*88e0*/  @!P3 FMUL R106, R106, 16777216 ;  /* 0x4b8000006a6ab820 */ /* 0x000fe40000400000 */
        /* <DEDUP_REMOVED lines=11> */
[----:B------:R-:W-:Y:S01]  /*89a0*/  @P2 FMUL R120, R120, 0.25 ;  /* 0x3e80000078782820 */ /* 0x000fe20000400000 */
[----:B------:R-:W-:Y:S01]  /*89b0*/  ISETP.GE.U32.AND P2, PT, R3, 0x7f800000, PT ;  /* 0x7f8000000300780c */ /* 0x000fe20003f46070 */
[C---:B------:R-:W-:Y:S02]  /*89c0*/  FMUL R228, R11.reuse, R215 ;  /* 0x000000d70be47220 */ /* 0x040fe40000400000 */
[C---:B------:R-:W-:Y:S02]  /*89d0*/  FMUL R217, R11.reuse, R66 ;  /* 0x000000420bd97220 */ /* 0x040fe40000400000 */
[----:B------:R-:W-:Y:S01]  /*89e0*/  FMUL R219, R11, R74 ;  /* 0x0000004a0bdb7220 */ /* 0x000fe20000400000 */
[----:B------:R-:W-:Y:S01]  /*89f0*/  F2FP.PACK_AB R61, R227, R228 ;  /* 0x000000e4e33d723e */ /* 0x000fe200000000ff */
[C---:B------:R-:W-:Y:S02]  /*8a00*/  FMUL R221, R11.reuse, R221 ;  /* 0x000000dd0bdd7220 */ /* 0x040fe40000400000 */
[----:B------:R-:W-:Y:S01]  /*8a10*/  FMUL R222, R11, R222 ;  /* 0x000000de0bde7220 */ /* 0x000fe20000400000 */
[----:B------:R-:W-:Y:S01]  /*8a20*/  F2FP.PACK_AB R63, R219, R220 ;  /* 0x000000dcdb3f723e */ /* 0x000fe200000000ff */
[----:B------:R-:W-:-:S02]  /*8a30*/  FMUL R224, R11, R73 ;  /* 0x000000490be07220 */ /* 0x000fc40000400000 */
[C---:B------:R-:W-:Y:S02]  /*8a40*/  FMUL R223, R11.reuse, R72 ;  /* 0x000000480bdf7220 */ /* 0x040fe40000400000 */
[C---:B------:R-:W-:Y:S02]  /*8a50*/  FMUL R226, R11.reuse, R77 ;  /* 0x0000004d0be27220 */ /* 0x040fe40000400000 */
[C---:B------:R-:W-:Y:S01]  /*8a60*/  FMUL R225, R11.reuse, R225 ;  /* 0x000000e10be17220 */ /* 0x040fe20000400000 */
[----:B------:R-:W-:Y:S01]  /*8a70*/  F2FP.PACK_AB R62, R222, R223 ;  /* 0x000000dfde3e723e */ /* 0x000fe200000000ff */
[C---:B------:R-:W-:Y:S02]  /*8a80*/  FMUL R208, R11.reuse, R208 ;  /* 0x000000d00bd07220 */ /* 0x040fe40000400000 */
[C---:B------:R-:W-:Y:S02]  /*8a90*/  FMUL R207, R11.reuse, R207 ;  /* 0x000000cf0bcf7220 */ /* 0x040fe40000400000 */
[----:B------:R-:W-:-:S02]  /*8aa0*/  FMUL R215, R11, R206 ;  /* 0x000000ce0bd77220 */ /* 0x000fc40000400000 */
[----:B------:R-:W-:Y:S02]  /*8ab0*/  @!P3 FMUL R94, R94, 16777216 ;  /* 0x4b8000005e5eb820 */ /* 0x000fe40000400000 */
[----:B------:R-:W-:Y:S01]  /*8ac0*/  @!P1 FMUL R8, R8, 16777216 ;  /* 0x4b80000008089820 */ /* 0x000fe20000400000 */
[----:B------:R-:W-:Y:S01]  /*8ad0*/  F2FP.PACK_AB R60, R60, R215 ;  /* 0x000000d73c3c723e */ /* 0x000fe200000000ff */
[----:B------:R-:W-:Y:S02]  /*8ae0*/  @!P3 FMUL R98, R98, 16777216 ;  /* 0x4b8000006262b820 */ /* 0x000fe40000400000 */
[----:B------:R-:W-:Y:S02]  /*8af0*/  @!P3 FMUL R103, R103, 16777216 ;  /* 0x4b8000006767b820 */ /* 0x000fe40000400000 */
[----:B------:R-:W-:Y:S01]  /*8b00*/  @!P3 FMUL R107, R107, 16777216 ;  /* 0x4b8000006b6bb820 */ /* 0x000fe20000400000 */
[----:B------:R-:W-:Y:S01]  /*8b10*/  STS.128 [R23+0x100], R60 ;  /* 0x0001003c17007388 */ /* 0x000fe20000000c00 */
[----:B------:R-:W-:-:S02]  /*8b20*/  @!P3 FMUL R111, R111, 16777216 ;  /* 0x4b8000006f6fb820 */ /* 0x000fc40000400000 */
[----:B------:R-:W-:Y:S02]  /*8b30*/  @!P3 FMUL R110, R110, 16777216 ;  /* 0x4b8000006e6eb820 */ /* 0x000fe40000400000 */
[----:B------:R-:W-:Y:S02]  /*8b40*/  @!P3 FMUL R115, R115, 16777216 ;  /* 0x4b8000007373b820 */ /* 0x000fe40000400000 */
[----:B------:R-:W-:Y:S02]  /*8b50*/  @!P3 FMUL R114, R114, 16777216 ;  /* 0x4b8000007272b820 */ /* 0x000fe40000400000 */
[----:B------:R-:W-:Y:S02]  /*8b60*/  @!P3 FMUL R119, R119, 16777216 ;  /* 0x4b8000007777b820 */ /* 0x000fe40000400000 */
[----:B------:R-:W-:Y:S01]  /*8b70*/  @!P3 FMUL R123, R123, 16777216 ;  /* 0x4b8000007b7bb820 */ /* 0x000fe20000400000 */
[----:B------:R-:W-:Y:S01]  /*8b80*/  FSETP.NEU.AND P3, PT, R3, RZ, PT ;  /* 0x000000ff0300720b */ /* 0x000fe20003f6d000 */
[----:B------:R-:W-:-:S02]  /*8b90*/  FMUL R11, R64, R95 ;  /* 0x0000005f400b7220 */ /* 0x000fc40000400000 */
[----:B------:R-:W-:Y:S02]  /*8ba0*/  @!P1 FMUL R10, R10, 16777216 ;  /* 0x4b8000000a0a9820 */ /* 0x000fe40000400000 */
[----:B------:R-:W-:Y:S01]  /*8bb0*/  @!P1 FMUL R97, R97, 16777216 ;  /* 0x4b80000061619820 */ /* 0x000fe20000400000 */
[----:B------:R-:W-:Y:S01]  /*8bc0*/  F2FP.PACK_AB R11, R11, R84 ;  /* 0x000000540b0b723e */ /* 0x000fe200000000ff */
[----:B------:R-:W-:Y:S02]  /*8bd0*/  @!P1 FMUL R101, R101, 16777216 ;  /* 0x4b80000065659820 */ /* 0x000fe40000400000 */
[C---:B------:R-:W-:Y:S02]  /*8be0*/  FMUL R78, R64.reuse, R102 ;  /* 0x00000066404e7220 */ /* 0x040fe40000400000 */
[----:B------:R-:W-:Y:S02]  /*8bf0*/  FMUL R95, R64, R106 ;  /* 0x0000006a405f7220 */ /* 0x000fe40000400000 */
[----:B------:R-:W-:-:S02]  /*8c00*/  @!P1 FMUL R96, R96, 16777216 ;  /* 0x4b80000060609820 */ /* 0x000fc40000400000 */
[----:B------:R-:W-:Y:S01]  /*8c10*/  @!P1 FMUL R100, R100, 16777216 ;  /* 0x4b80000064649820 */ /* 0x000fe20000400000 */
[----:B------:R-:W-:Y:S01]  /*8c20*/  F2FP.PACK_AB R78, R78, R95 ;  /* 0x0000005f4e4e723e */ /* 0x000fe200000000ff */
        /* <DEDUP_REMOVED lines=9> */
[----:B------:R-:W-:Y:S01]  /*8cc0*/  @!P1 FMUL R120, R120, 16777216 ;  /* 0x4b80000078789820 */ /* 0x000fe20000400000 */
[----:B------:R-:W-:Y:S01]  /*8cd0*/  ISETP.GE.U32.AND P1, PT, R89, 0x7f800000, PT ;  /* 0x7f8000005900780c */ /* 0x000fe20003f26070 */
[----:B------:R-:W-:-:S02]  /*8ce0*/  FMUL R79, R64, R94 ;  /* 0x0000005e404f7220 */ /* 0x000fc40000400000 */
[----:B-1----:R-:W-:Y:S02]  /*8cf0*/  FMUL R67, R209, R8 ;  /* 0x00000008d1437220 */ /* 0x002fe40000400000 */
[----:B------:R-:W-:Y:S02]  /*8d00*/  FADD R212, R212, -1 ;  /* 0xbf800000d4d47421 */ /* 0x000fe40000000000 */
[C---:B------:R-:W-:Y:S02]  /*8d10*/  FMUL R98, R64.reuse, R98 ;  /* 0x0000006240627220 */ /* 0x040fe40000400000 */
[C---:B------:R-:W-:Y:S02]  /*8d20*/  FMUL R103, R64.reuse, R103 ;  /* 0x0000006740677220 */ /* 0x040fe40000400000 */
[C---:B------:R-:W-:Y:S01]  /*8d30*/  FMUL R94, R64.reuse, R107 ;  /* 0x0000006b405e7220 */ /* 0x040fe20000400000 */
[----:B------:R-:W-:Y:S01]  /*8d40*/  F2FP.PACK_AB R79, R79, R98 ;  /* 0x000000624f4f723e */ /* 0x000fe200000000ff */
[----:B------:R-:W-:-:S02]  /*8d50*/  FMUL R9, R64, R111 ;  /* 0x0000006f40097220 */ /* 0x000fc40000400000 */
[C---:B------:R-:W-:Y:S02]  /*8d60*/  FMUL R77, R64.reuse, R110 ;  /* 0x0000006e404d7220 */ /* 0x040fe40000400000 */
[C---:B------:R-:W-:Y:S02]  /*8d70*/  FMUL R102, R64.reuse, R115 ;  /* 0x0000007340667220 */ /* 0x040fe40000400000 */
[C---:B------:R-:W-:Y:S02]  /*8d80*/  FMUL R114, R64.reuse, R114 ;  /* 0x0000007240727220 */ /* 0x040fe40000400000 */
[C---:B------:R-:W-:Y:S01]  /*8d90*/  FMUL R119, R64.reuse, R119 ;  /* 0x0000007740777220 */ /* 0x040fe20000400000 */
[----:B------:R-:W-:Y:S01]  /*8da0*/  F2FP.PACK_AB R9, R9, R102 ;  /* 0x000000660909723e */ /* 0x000fe200000000ff */
[----:B------:R-:W-:Y:S01]  /*8db0*/  FMUL R106, R64, R123 ;  /* 0x0000007b406a7220 */ /* 0x000fe20000400000 */
[----:B------:R-:W-:Y:S01]  /*8dc0*/  F2FP.PACK_AB R77, R77, R114 ;  /* 0x000000724d4d723e */ /* 0x000fe200000000ff */
[----:B------:R-:W-:-:S02]  /*8dd0*/  FMUL R75, R209, R10 ;  /* 0x0000000ad14b7220 */ /* 0x000fc40000400000 */
[C---:B------:R-:W-:Y:S02]  /*8de0*/  FMUL R8, R209.reuse, R97 ;  /* 0x00000061d1087220 */ /* 0x040fe40000400000 */
[C---:B------:R-:W-:Y:S01]  /*8df0*/  FMUL R74, R209.reuse, R101 ;  /* 0x00000065d14a7220 */ /* 0x040fe20000400000 */
[----:B------:R-:W-:Y:S01]  /*8e00*/  STS.128 [R23+0x80], R76 ;  /* 0x0000804c17007388 */ /* 0x000fe20000000c00 */
[----:B------:R-:W-:Y:S01]  /*8e10*/  FMUL R96, R209, R96 ;  /* 0x00000060d1607220 */ /* 0x000fe20000400000 */
[----:B------:R-:W-:Y:S01]  /*8e20*/  F2FP.PACK_AB R75, R75, R8 ;  /* 0x000000084b4b723e */ /* 0x000fe200000000ff */
[----:B------:R-:W-:Y:S01]  /*8e30*/  FMUL R66, R209, R100 ;  /* 0x00000064d1427220 */ /* 0x000fe20000400000 */
[----:B------:R-:W-:Y:S01]  /*8e40*/  F2FP.PACK_AB R8, R119, R106 ;  /* 0x0000006a7708723e */ /* 0x000fe200000000ff */
[----:B------:R-:W-:Y:S01]  /*8e50*/  FMUL R105, R209, R105 ;  /* 0x00000069d1697220 */ /* 0x000fe20000400000 */
[----:B------:R-:W-:Y:S01]  /*8e60*/  F2FP.PACK_AB R67, R67, R96 ;  /* 0x000000604343723e */ /* 0x000fe200000000ff */
[----:B------:R-:W-:-:S02]  /*8e70*/  FMUL R97, R209, R104 ;  /* 0x00000068d1617220 */ /* 0x000fc40000400000 */
[C---:B------:R-:W-:Y:S01]  /*8e80*/  FMUL R73, R209.reuse, R109 ;  /* 0x0000006dd1497220 */ /* 0x040fe20000400000 */
[----:B------:R-:W-:Y:S01]  /*8e90*/  F2FP.PACK_AB R74, R74, R105 ;  /* 0x000000694a4a723e */ /* 0x000fe200000000ff */
[C---:B------:R-:W-:Y:S01]  /*8ea0*/  FMUL R72, R209.reuse, R117 ;  /* 0x00000075d1487220 */ /* 0x040fe20000400000 */
[----:B------:R-:W-:Y:S01]  /*8eb0*/  F2FP.PACK_AB R66, R66, R97 ;  /* 0x000000614242723e */ /* 0x000fe200000000ff */
[C---:B------:R-:W-:Y:S02]  /*8ec0*/  FMUL R64, R209.reuse, R116 ;  /* 0x00000074d1407220 */ /* 0x040fe40000400000 */
[C---:B------:R-:W-:Y:S02]  /*8ed0*/  FMUL R101, R209.reuse, R120 ;  /* 0x00000078d1657220 */ /* 0x040fe40000400000 */
[C---:B------:R-:W-:Y:S02]  /*8ee0*/  FMUL R121, R209.reuse, R121 ;  /* 0x00000079d1797220 */ /* 0x040fe40000400000 */
[C---:B------:R-:W-:Y:S01]  /*8ef0*/  FMUL R65, R209.reuse, R108 ;  /* 0x0000006cd1417220 */ /* 0x040fe20000400000 */
[----:B------:R-:W-:Y:S01]  /*8f00*/  F2FP.PACK_AB R64, R64, R101 ;  /* 0x000000654040723e */ /* 0x000fe200000000ff */
[C---:B------:R-:W-:Y:S01]  /*8f10*/  FMUL R112, R209.reuse, R112 ;  /* 0x00000070d1707220 */ /* 0x040fe20000400000 */
[----:B------:R-:W-:Y:S01]  /*8f20*/  F2FP.PACK_AB R72, R72, R121 ;  /* 0x000000794848723e */ /* 0x000fe200000000ff */
[----:B------:R-:W-:-:S02]  /*8f30*/  FMUL R10, R209, R113 ;  /* 0x00000071d10a7220 */ /* 0x000fc40000400000 */
[C---:B------:R-:W-:Y:S01]  /*8f40*/  FFMA.FTZ R95, R212.reuse, R99, -0.16845393180847167969 ;  /* 0xbe2c7f30d45f7423 */ /* 0x040fe20000010063 */
[----:B------:R-:W-:Y:S01]  /*8f50*/  F2FP.PACK_AB R65, R65, R112 ;  /* 0x000000704141723e */ /* 0x000fe200000000ff */
[----:B------:R-:W-:Y:S01]  /*8f60*/  FADD R96, R83, -1 ;  /* 0xbf80000053607421 */ /* 0x000fe20000000000 */
[----:B------:R-:W-:Y:S01]  /*8f70*/  F2FP.PACK_AB R73, R73, R10 ;  /* 0x0000000a4949723e */ /* 0x000fe200000000ff */
[----:B------:R-:W-:Y:S01]  /*8f80*/  FFMA.FTZ R95, R212, R95, 0.1716887056827545166 ;  /* 0x3e2fcf2ad45f7423 */ /* 0x000fe2000001005f */
[----:B------:R-:W-:Y:S01]  /*8f90*/  F2FP.PACK_AB R10, R103, R94 ;  /* 0x0000005e670a723e */ /* 0x000fe200000000ff */
[----:B------:R0:W-:Y:S01]  /*8fa0*/  STS.128 [R23], R64 ;  /* 0x0000004017007388 */ /* 0x0001e20000000c00 */
[----:B------:R-:W-:Y:S02]  /*8fb0*/  FADD R97, R80, -1 ;  /* 0xbf80000050617421 */ /* 0x000fe40000000000 */
[----:B------:R-:W-:Y:S01]  /*8fc0*/  FFMA.FTZ R95, R212, R95, -0.17900948226451873779 ;  /* 0xbe374e43d45f7423 */ /* 0x000fe2000001005f */
[----:B------:R1:W-:Y:S01]  /*8fd0*/  STS.128 [R23+0x200], R72 ;  /* 0x0002004817007388 */ /* 0x0003e20000000c00 */
[----:B------:R-:W-:-:S02]  /*8fe0*/  IMAD.IADD R81, R88, 0x1, -R81 ;  /* 0x0000000158517824 */ /* 0x000fc400078e0a51 */
[C---:B------:R-:W-:Y:S01]  /*8ff0*/  FFMA.FTZ R95, R212.reuse, R95, 0.20512372255325317383 ;  /* 0x3e520bf4d45f7423 */ /* 0x040fe2000001005f */
[----:B------:R2:W-:Y:S01]  /*9000*/  STS.128 [R23+0x280], R8 ;  /* 0x0002800817007388 */ /* 0x0005e20000000c00 */
[----:B------:R-:W-:Y:S02]  /*9010*/  FADD R94, R81, -1 ;  /* 0xbf800000515e7421 */ /* 0x000fe40000000000 */
[----:B------:R-:W-:-:S04]  /*9020*/  FFMA.FTZ R95, R212, R95, -0.24046532809734344482 ;  /* 0xbe763c8bd45f7423 */ /* 0x000fc8000001005f */
[----:B------:R-:W-:Y:S01]  /*9030*/  FFMA.FTZ R95, R212, R95, 0.28857114911079406738 ;  /* 0x3e93bf99d45f7423 */ /* 0x000fe2000001005f */
[----:B0-----:R-:W-:Y:S02]  /*9040*/  F2FP.PACK_AB R64, R208, R207 ;  /* 0x000000cfd040723e */ /* 0x001fe400000000ff */
[----:B------:R-:W-:Y:S01]  /*9050*/  F2FP.PACK_AB R65, R226, R225 ;  /* 0x000000e1e241723e */ /* 0x000fe200000000ff */
[C---:B------:R-:W-:Y:S01]  /*9060*/  FFMA.FTZ R95, R212.reuse, R95, -0.36067417263984680176 ;  /* 0xbeb8aa49d45f7423 */ /* 0x040fe2000001005f */
[----:B------:R-:W-:Y:S02]  /*9070*/  F2FP.PACK_AB R66, R221, R224 ;  /* 0x000000e0dd42723e */ /* 0x000fe400000000ff */
[----:B------:R-:W-:Y:S01]  /*9080*/  F2FP.PACK_AB R67, R217, R218 ;  /* 0x000000dad943723e */ /* 0x000fe200000000ff */
[----:B------:R-:W-:Y:S01]  /*9090*/  FFMA.FTZ R95, R212, R95, 0.48089820146560668945 ;  /* 0x3ef6384ad45f7423 */ /* 0x000fe2000001005f */
[----:B-1----:R-:W-:Y:S01]  /*90a0*/  F2FP.PACK_AB R72, R213, R216 ;  /* 0x000000d8d548723e */ /* 0x002fe200000000ff */
[----:B--2---:R-:W-:Y:S01]  /*90b0*/  FFMA.FTZ R11, R96, R99, -0.16845393180847167969 ;  /* 0xbe2c7f30600b7423 */ /* 0x004fe20000010063 */
[----:B------:R-:W-:Y:S01]  /*90c0*/  F2FP.PACK_AB R73, R210, R211 ;  /* 0x000000d3d249723e */ /* 0x000fe200000000ff */
[----:B------:R-:W-:Y:S01]  /*90d0*/  FFMA.FTZ R8, R97, R99, -0.16845393180847167969 ;  /* 0xbe2c7f3061087423 */ /* 0x000fe20000010063 */
[----:B------:R-:W-:Y:S01]  /*90e0*/  F2FP.PACK_AB R74, R86, R87 ;  /* 0x00000057564a723e */ /* 0x000fe200000000ff */
[----:B------:R-:W-:Y:S01]  /*90f0*/  STS.128 [R23+0x300], R64 ;  /* 0x0003004017007388 */ /* 0x000fe20000000c00 */
[----:B------:R-:W-:Y:S01]  /*9100*/  F2FP.PACK_AB R75, R82, R85 ;  /* 0x00000055524b723e */ /* 0x000fe200000000ff */
[----:B------:R-:W-:-:S02]  /*9110*/  FFMA.FTZ R11, R96, R11, 0.1716887056827545166 ;  /* 0x3e2fcf2a600b7423 */ /* 0x000fc4000001000b */
[C---:B------:R-:W-:Y:S02]  /*9120*/  FFMA.FTZ R8, R97.reuse, R8, 0.1716887056827545166 ;  /* 0x3e2fcf2a61087423 */ /* 0x040fe40000010008 */
[----:B------:R0:W-:Y:S01]  /*9130*/  STS.128 [R23+0x380], R72 ;  /* 0x0003804817007388 */ /* 0x0001e20000000c00 */
[C---:B------:R-:W-:Y:S02]  /*9140*/  FFMA.FTZ R11, R96.reuse, R11, -0.17900948226451873779 ;  /* 0xbe374e43600b7423 */ /* 0x040fe4000001000b */
[C---:B------:R-:W-:Y:S01]  /*9150*/  FFMA.FTZ R8, R97.reuse, R8, -0.17900948226451873779 ;  /* 0xbe374e4361087423 */ /* 0x040fe20000010008 */
[----:B------:R-:W-:Y:S01]  /*9160*/  BAR.SYNC.DEFER_BLOCKING 0x0 ;  /* 0x0000000000007b1d */ /* 0x000fe20000010000 */
[----:B------:R-:W-:Y:S02]  /*9170*/  FFMA.FTZ R69, R96, R11, 0.20512372255325317383 ;  /* 0x3e520bf460457423 */ /* 0x000fe4000001000b */
[----:B------:R-:W-:Y:S02]  /*9180*/  FFMA.FTZ R68, R97, R8, 0.20512372255325317383 ;  /* 0x3e520bf461447423 */ /* 0x000fe40000010008 */
[----:B------:R-:W-:-:S02]  /*9190*/  FFMA.FTZ R9, R94, R99, -0.16845393180847167969 ;  /* 0xbe2c7f305e097423 */ /* 0x000fc40000010063 */
[----:B------:R-:W-:Y:S02]  /*91a0*/  FFMA.FTZ R95, R212, R95, -0.72134751081466674805 ;  /* 0xbf38aa3bd45f7423 */ /* 0x000fe4000001005f */
[----:B------:R-:W-:Y:S02]  /*91b0*/  FFMA.FTZ R9, R94, R9, 0.1716887056827545166 ;  /* 0x3e2fcf2a5e097423 */ /* 0x000fe40000010009 */
[----:B------:R-:W-:Y:S02]  /*91c0*/  FMUL R95, R212, R95 ;  /* 0x0000005fd45f7220 */ /* 0x000fe40000400000 */
[C---:B0-----:R-:W-:Y:S02]  /*91d0*/  FFMA.FTZ R73, R96.reuse, R69, -0.24046532809734344482 ;  /* 0xbe763c8b60497423 */ /* 0x041fe40000010045 */
[----:B------:R-:W-:Y:S02]  /*91e0*/  FFMA.FTZ R72, R97, R68, -0.24046532809734344482 ;  /* 0xbe763c8b61487423 */ /* 0x000fe40000010044 */
[----:B------:R-:W-:-:S02]  /*91f0*/  FFMA.FTZ R77, R96, R73, 0.28857114911079406738 ;  /* 0x3e93bf99604d7423 */ /* 0x000fc40000010049 */
[C---:B------:R-:W-:Y:S02]  /*9200*/  FFMA.FTZ R76, R97.reuse, R72, 0.28857114911079406738 ;  /* 0x3e93bf99614c7423 */ /* 0x040fe40000010048 */
[----:B------:R-:W-:Y:S02]  /*9210*/  FFMA.FTZ R9, R94, R9, -0.17900948226451873779 ;  /* 0xbe374e435e097423 */ /* 0x000fe40000010009 */
[----:B------:R-:W-:Y:S01]  /*9220*/  FFMA.FTZ R81, R96, R77, -0.36067417263984680176 ;  /* 0xbeb8aa4960517423 */ /* 0x000fe2000001004d */
[----:B------:R-:W-:Y:S01]  /*9230*/  LDS.128 R60, [R0+0x400] ;  /* 0x00040000003c7984 */ /* 0x000fe20000000c00 */
[----:B------:R-:W-:Y:S02]  /*9240*/  FFMA.FTZ R80, R97, R76, -0.36067417263984680176 ;  /* 0xbeb8aa4961507423 */ /* 0x000fe4000001004c */
[----:B------:R-:W-:Y:S01]  /*9250*/  FFMA.FTZ R23, R94, R9, 0.20512372255325317383 ;  /* 0x3e520bf45e177423 */ /* 0x000fe20000010009 */
[----:B------:R-:W-:Y:S01]  /*9260*/  LDS.128 R64, [R0+0x800] ;  /* 0x0008000000407984 */ /* 0x000fe20000000c00 */
[----:B------:R-:W-:-:S02]  /*9270*/  FMUL R95, R212, R95 ;  /* 0x0000005fd45f7220 */ /* 0x000fc40000400000 */
[----:B------:R-:W-:Y:S01]  /*9280*/  FFMA.FTZ R85, R96, R81, 0.48089820146560668945 ;  /* 0x3ef6384a60557423 */ /* 0x000fe20000010051 */
[----:B------:R-:W0:Y:S01]  /*9290*/  LDS.128 R8, [R0] ;  /* 0x0000000000087984 */ /* 0x000e220000000c00 */
[C---:B------:R-:W-:Y:S02]  /*92a0*/  FFMA.FTZ R84, R97.reuse, R80, 0.48089820146560668945 ;  /* 0x3ef6384a61547423 */ /* 0x040fe40000010050 */
[----:B------:R-:W-:Y:S01]  /*92b0*/  FFMA.FTZ R212, R212, 1.4426950216293334961, R95 ;  /* 0x3fb8aa3bd4d47823 */ /* 0x000fe2000001005f */
[----:B------:R-:W1:Y:S01]  /*92c0*/  LDS.128 R68, [R0+0xc00] ;  /* 0x000c000000447984 */ /* 0x000e620000000c00 */
[----:B------:R-:W-:Y:S02]  /*92d0*/  FFMA.FTZ R95, R96, R85, -0.72134751081466674805 ;  /* 0xbf38aa3b605f7423 */ /* 0x000fe40000010055 */
[----:B------:R-:W-:Y:S01]  /*92e0*/  FFMA.FTZ R98, R97, R84, -0.72134751081466674805 ;  /* 0xbf38aa3b61627423 */ /* 0x000fe20000010054 */
[----:B------:R-:W2:Y:S01]  /*92f0*/  LDS.128 R72, [R0+0x1000] ;  /* 0x0010000000487984 */ /* 0x000ea20000000c00 */
[----:B------:R-:W-:-:S02]  /*9300*/  FFMA.FTZ R23, R94, R23, -0.24046532809734344482 ;  /* 0xbe763c8b5e177423 */ /* 0x000fc40000010017 */
[C---:B------:R-:W-:Y:S01]  /*9310*/  FMUL R98, R97.reuse, R98 ;  /* 0x0000006261627220 */ /* 0x040fe20000400000 */
[----:B------:R-:W3:Y:S01]  /*9320*/  LDS.128 R76, [R0+0x1400] ;  /* 0x00140000004c7984 */ /* 0x000ee20000000c00 */
[----:B------:R-:W-:Y:S02]  /*9330*/  FFMA.FTZ R23, R94, R23, 0.28857114911079406738 ;  /* 0x3e93bf995e177423 */ /* 0x000fe40000010017 */
[----:B------:R-:W-:Y:S01]  /*9340*/  FMUL R95, R96, R95 ;  /* 0x0000005f605f7220 */ /* 0x000fe20000400000 */
[----:B------:R-:W4:Y:S01]  /*9350*/  LDS.128 R80, [R0+0x1800] ;  /* 0x0018000000507984 */ /* 0x000f220000000c00 */
[C---:B------:R-:W-:Y:S02]  /*9360*/  FFMA.FTZ R23, R94.reuse, R23, -0.36067417263984680176 ;  /* 0xbeb8aa495e177423 */ /* 0x040fe40000010017 */
[----:B------:R-:W-:Y:S01]  /*9370*/  FMUL R98, R97, R98 ;  /* 0x0000006261627220 */ /* 0x000fe20000400000 */
[----:B------:R5:W3:Y:S01]  /*9380*/  LDS.128 R84, [R0+0x1c00] ;  /* 0x001c000000547984 */ /* 0x000ae20000000c00 */
[----:B------:R-:W-:-:S02]  /*9390*/  FFMA.FTZ R23, R94, R23, 0.48089820146560668945 ;  /* 0x3ef6384a5e177423 */ /* 0x000fc40000010017 */
[----:B------:R-:W-:Y:S02]  /*93a0*/  FMUL R95, R96, R95 ;  /* 0x0000005f605f7220 */ /* 0x000fe40000400000 */
[C---:B------:R-:W-:Y:S02]  /*93b0*/  FFMA.FTZ R23, R94.reuse, R23, -0.72134751081466674805 ;  /* 0xbf38aa3b5e177423 */ /* 0x040fe40000010017 */
[----:B------:R-:W-:Y:S02]  /*93c0*/  FADD R93, R93, R212 ;  /* 0x000000d45d5d7221 */ /* 0x000fe40000000000 */
[C---:B------:R-:W-:Y:S02]  /*93d0*/  FMUL R23, R94.reuse, R23 ;  /* 0x000000175e177220 */ /* 0x040fe40000400000 */
[----:B-----5:R-:W-:Y:S02]  /*93e0*/  @P2 IMAD.MOV.U32 R0, RZ, RZ, 0x7f800000 ;  /* 0x7f800000ff002424 */ /* 0x020fe400078e00ff */
[----:B------:R-:W-:-:S02]  /*93f0*/  FMUL R23, R94, R23 ;  /* 0x000000175e177220 */ /* 0x000fc40000400000 */
[----:B------:R-:W-:Y:S02]  /*9400*/  FFMA.FTZ R98, R97, 1.4426950216293334961, R98 ;  /* 0x3fb8aa3b61627823 */ /* 0x000fe40000010062 */
[----:B------:R-:W-:Y:S01]  /*9410*/  @P2 FFMA.FTZ R93, R3, R0, +INF ;  /* 0x7f800000035d2423 */ /* 0x000fe20000010000 */
[----:B------:R-:W-:Y:S01]  /*9420*/  @P4 MOV R3, 0x7f800000 ;  /* 0x7f80000000034802 */ /* 0x000fe20000000f00 */
[----:B------:R-:W-:Y:S01]  /*9430*/  FFMA.FTZ R95, R96, 1.4426950216293334961, R95 ;  /* 0x3fb8aa3b605f7823 */ /* 0x000fe2000001005f */
[----:B0-----:R0:W-:Y:S01]  /*9440*/  STG.E.U16 [R204.64], R8 ;  /* 0x00000008cc007986 */ /* 0x0011e2000c101504 */
[----:B------:R-:W-:Y:S01]  /*9450*/  @P1 IMAD.MOV.U32 R0, RZ, RZ, 0x7f800000 ;  /* 0x7f800000ff001424 */ /* 0x000fe200078e00ff */
[----:B------:R-:W-:Y:S01]  /*9460*/  FSETP.NEU.AND P2, PT, R88, RZ, PT ;  /* 0x000000ff5800720b */ /* 0x000fe20003f4d000 */
[----:B------:R-:W-:Y:S01]  /*9470*/  FFMA.FTZ R23, R94, 1.4426950216293334961, R23 ;  /* 0x3fb8aa3b5e177823 */ /* 0x000fe20000010017 */
[----:B------:R-:W-:Y:S01]  /*9480*/  STG.E.U16 [R202.64], R60 ;  /* 0x0000003cca007986 */ /* 0x000fe2000c101504 */
[----:B------:R-:W-:Y:S01]  /*9490*/  FADD R91, R91, R98 ;  /* 0x000000625b5b7221 */ /* 0x000fe20000000000 */
[----:B------:R-:W-:Y:S01]  /*94a0*/  PRMT R94, R8, 0x7632, R94 ;  /* 0x00007632085e7816 */ /* 0x000fe2000000005e */
[----:B------:R-:W-:Y:S01]  /*94b0*/  FADD R90, R90, R95 ;  /* 0x0000005f5a5a7221 */ /* 0x000fe20000000000 */
[----:B------:R-:W-:Y:S01]  /*94c0*/  STG.E.U16 [R200.64], R64 ;  /* 0x00000040c8007986 */ /* 0x000fe2000c101504 */
[----:B------:R-:W-:Y:S01]  /*94d0*/  @P1 FFMA.FTZ R91, R89, R0, +INF ;  /* 0x7f800000595b1423 */ /* 0x000fe20000010000 */
[----:B------:R-:W-:Y:S01]  /*94e0*/  PRMT R0, R60, 0x7632, R0 ;  /* 0x000076323c007816 */ /* 0x000fe20000000000 */
[----:B------:R-:W-:Y:S01]  /*94f0*/  @P4 FFMA.FTZ R90, R22, R3, +INF ;  /* 0x7f800000165a4423 */ /* 0x000fe20000010003 */
[----:B-1----:R-:W-:Y:S01]  /*9500*/  STG.E.U16 [R198.64], R68 ;  /* 0x00000044c6007986 */ /* 0x002fe2000c101504 */
[----:B------:R-:W-:Y:S01]  /*9510*/  PRMT R3, R64, 0x7632, R3 ;  /* 0x0000763240037816 */ /* 0x000fe20000000003 */
[----:B------:R-:W-:Y:S01]  /*9520*/  FADD R23, R92, R23 ;  /* 0x000000175c177221 */ /* 0x000fe20000000000 */
[----:B0-----:R-:W-:Y:S01]  /*9530*/  PRMT R8, R68, 0x7632, R8 ;  /* 0x0000763244087816 */ /* 0x001fe20000000008 */
[----:B--2---:R0:W-:Y:S01]  /*9540*/  STG.E.U16 [R196.64], R72 ;  /* 0x00000048c4007986 */ /* 0x0041e2000c101504 */
[----:B------:R-:W-:-:S02]  /*9550*/  @P5 MOV R95, 0x7f800000 ;  /* 0x7f800000005f5802 */ /* 0x000fc40000000f00 */
[----:B------:R-:W-:Y:S01]  /*9560*/  FSETP.NEU.AND P4, PT, R89, RZ, PT ;  /* 0x000000ff5900720b */ /* 0x000fe20003f8d000 */
[----:B---3--:R1:W-:Y:S01]  /*9570*/  STG.E.U16 [R194.64], R76 ;  /* 0x0000004cc2007986 */ /* 0x0083e2000c101504 */
[----:B------:R-:W-:Y:S01]  /*9580*/  PRMT R89, R71, 0x7632, R89 ;  /* 0x0000763247597816 */ /* 0x000fe20000000059 */
[----:B------:R-:W-:Y:S01]  /*9590*/  @P5 FFMA.FTZ R23, R88, R95, +INF ;  /* 0x7f80000058175423 */ /* 0x000fe2000001005f */
[----:B------:R-:W-:Y:S01]  /*95a0*/  FSETP.NEU.AND P5, PT, R22, RZ, PT ;  /* 0x000000ff1600720b */ /* 0x000fe20003fad000 */
[----:B----4-:R2:W-:Y:S01]  /*95b0*/  STG.E.U16 [R192.64], R80 ;  /* 0x00000050c0007986 */ /* 0x0105e2000c101504 */
[----:B------:R-:W-:Y:S02]  /*95c0*/  PRMT R22, R9, 0x7632, R22 ;  /* 0x0000763209167816 */ /* 0x000fe40000000016 */
[----:B------:R-:W-:Y:S01]  /*95d0*/  PRMT R88, R67, 0x7632, R88 ;  /* 0x0000763243587816 */ /* 0x000fe20000000058 */
[----:B------:R-:W-:Y:S01]  /*95e0*/  STG.E.U16 [R190.64], R84 ;  /* 0x00000054be007986 */ /* 0x000fe2000c101504 */
[----:B0-----:R-:W-:-:S02]  /*95f0*/  PRMT R72, R72, 0x7632, R72 ;  /* 0x0000763248487816 */ /* 0x001fc40000000048 */
[----:B------:R-:W-:Y:S01]  /*9600*/  PRMT R92, R83, 0x7632, R92 ;  /* 0x00007632535c7816 */ /* 0x000fe2000000005c */
[----:B------:R-:W-:Y:S01]  /*9610*/  STG.E.U16 [R188.64], R94 ;  /* 0x0000005ebc007986 */ /* 0x000fe2000c101504 */
[----:B-1----:R-:W-:Y:S02]  /*9620*/  PRMT R76, R76, 0x7632, R76 ;  /* 0x000076324c4c7816 */ /* 0x002fe4000000004c */
[----:B------:R-:W-:Y:S01]  /*9630*/  FSEL R93, R93, -INF , P3 ;  /* 0xff8000005d5d7808 */ /* 0x000fe20001800000 */
[----:B------:R0:W-:Y:S01]  /*9640*/  STG.E.U16 [R12.64], R0 ;  /* 0x000000000c007986 */ /* 0x0001e2000c101504 */
[----:B--2---:R-:W-:-:S03]  /*9650*/  PRMT R80, R80, 0x7632, R80 ;  /* 0x0000763250507816 */ /* 0x004fc60000000050 */
[----:B------:R1:W-:Y:S01]  /*9660*/  STG.E.U16 [R14.64], R3 ;  /* 0x000000030e007986 */ /* 0x0003e2000c101504 */
[----:B------:R-:W-:-:S03]  /*9670*/  FFMA R4, R93, 0.69314718246459960938, R4 ;  /* 0x3f3172185d047823 */ /* 0x000fc60000000004 */
[----:B------:R2:W-:Y:S01]  /*9680*/  STG.E.U16 [R16.64], R8 ;  /* 0x0000000810007986 */ /* 0x0005e2000c101504 */
[----:B0-----:R-:W-:-:S03]  /*9690*/  PRMT R13, R84, 0x7632, R13 ;  /* 0x00007632540d7816 */ /* 0x001fc6000000000d */
[----:B------:R0:W-:Y:S01]  /*96a0*/  STG.E.U16 [R18.64], R72 ;  /* 0x0000004812007986 */ /* 0x0001e2000c101504 */
[----:B------:R-:W-:Y:S02]  /*96b0*/  PRMT R0, R61, 0x7632, R0 ;  /* 0x000076323d007816 */ /* 0x000fe40000000000 */
[----:B-1----:R-:W-:Y:S01]  /*96c0*/  PRMT R3, R62, 0x7632, R3 ;  /* 0x000076323e037816 */ /* 0x002fe20000000003 */
[----:B------:R1:W-:Y:S01]  /*96d0*/  STG.E.U16 [R20.64], R76 ;  /* 0x0000004c14007986 */ /* 0x0003e2000c101504 */
[----:B------:R-:W-:Y:S02]  /*96e0*/  PRMT R12, R79, 0x7632, R12 ;  /* 0x000076324f0c7816 */ /* 0x000fe4000000000c */
[----:B--2---:R-:W-:Y:S01]  /*96f0*/  FSEL R8, R91, -INF , P4 ;  /* 0xff8000005b087808 */ /* 0x004fe20002000000 */
[----:B------:R2:W-:Y:S04]  /*9700*/  STG.E.U16 [R24.64], R80 ;  /* 0x0000005018007986 */ /* 0x0005e8000c101504 */
[----:B------:R3:W-:Y:S01]  /*9710*/  STG.E.U16 [R26.64], R13 ;  /* 0x0000000d1a007986 */ /* 0x0007e2000c101504 */
[----:B0-----:R-:W-:Y:S01]  /*9720*/  PRMT R72, R66, 0x7632, R72 ;  /* 0x0000763242487816 */ /* 0x001fe20000000048 */
[----:B------:R-:W-:-:S02]  /*9730*/  FFMA R7, R8, 0.69314718246459960938, R7 ;  /* 0x3f31721808077823 */ /* 0x000fc40000000007 */
[----:B------:R0:W-:Y:S01]  /*9740*/  STG.E.U16 [R28.64], R9 ;  /* 0x000000091c007986 */ /* 0x0001e2000c101504 */
[----:B-1----:R-:W-:-:S03]  /*9750*/  PRMT R76, R82, 0x7632, R76 ;  /* 0x00007632524c7816 */ /* 0x002fc6000000004c */
[----:B------:R-:W-:Y:S01]  /*9760*/  STG.E.U16 [R30.64], R61 ;  /* 0x0000003d1e007986 */ /* 0x000fe2000c101504 */
[----:B--2---:R-:W-:Y:S02]  /*9770*/  PRMT R24, R65, 0x7632, R24 ;  /* 0x0000763241187816 */ /* 0x004fe40000000018 */
[----:B------:R-:W-:Y:S01]  /*9780*/  PRMT R25, R69, 0x7632, R25 ;  /* 0x0000763245197816 */ /* 0x000fe20000000019 */
[----:B------:R-:W-:Y:S01]  /*9790*/  STG.E.U16 [R32.64], R65 ;  /* 0x0000004120007986 */ /* 0x000fe2000c101504 */
[----:B---3--:R-:W-:Y:S02]  /*97a0*/  PRMT R26, R73, 0x7632, R26 ;  /* 0x00007632491a7816 */ /* 0x008fe4000000001a */
[----:B------:R-:W-:Y:S01]  /*97b0*/  PRMT R27, R77, 0x7632, R27 ;  /* 0x000076324d1b7816 */ /* 0x000fe2000000001b */
[----:B------:R-:W-:Y:S01]  /*97c0*/  STG.E.U16 [R34.64], R69 ;  /* 0x0000004522007986 */ /* 0x000fe2000c101504 */
[----:B0-----:R-:W-:Y:S02]  /*97d0*/  PRMT R28, R81, 0x7632, R28 ;  /* 0x00007632511c7816 */ /* 0x001fe4000000001c */
[----:B------:R-:W-:Y:S01]  /*97e0*/  PRMT R29, R85, 0x7632, R29 ;  /* 0x00007632551d7816 */ /* 0x000fe2000000001d */
[----:B------:R0:W-:Y:S01]  /*97f0*/  STG.E.U16 [R36.64], R73 ;  /* 0x0000004924007986 */ /* 0x0001e2000c101504 */
[----:B------:R-:W-:-:S03]  /*9800*/  PRMT R9, R63, 0x7632, R9 ;  /* 0x000076323f097816 */ /* 0x000fc60000000009 */
[----:B------:R1:W-:Y:S04]  /*9810*/  STG.E.U16 [R38.64], R77 ;  /* 0x0000004d26007986 */ /* 0x0003e8000c101504 */
[----:B------:R-:W-:Y:S04]  /*9820*/  STG.E.U16 [R40.64], R81 ;  /* 0x0000005128007986 */ /* 0x000fe8000c101504 */
[----:B------:R-:W-:Y:S01]  /*9830*/  STG.E.U16 [R42.64], R85 ;  /* 0x000000552a007986 */ /* 0x000fe2000c101504 */
[----:B0-----:R-:W-:-:S03]  /*9840*/  PRMT R73, R70, 0x7632, R73 ;  /* 0x0000763246497816 */ /* 0x001fc60000000049 */
[----:B------:R-:W-:Y:S01]  /*9850*/  STG.E.U16 [R44.64], R22 ;  /* 0x000000162c007986 */ /* 0x000fe2000c101504 */
[----:B-1----:R-:W-:-:S03]  /*9860*/  PRMT R77, R86, 0x7632, R77 ;  /* 0x00007632564d7816 */ /* 0x002fc6000000004d */
[----:B------:R0:W-:Y:S04]  /*9870*/  STG.E.U16 [R46.64], R0 ;  /* 0x000000002e007986 */ /* 0x0001e8000c101504 */
[----:B------:R-:W-:Y:S04]  /*9880*/  STG.E.U16 [R48.64], R24 ;  /* 0x0000001830007986 */ /* 0x000fe8000c101504 */
[----:B------:R-:W-:Y:S04]  /*9890*/  STG.E.U16 [R50.64], R25 ;  /* 0x0000001932007986 */ /* 0x000fe8000c101504 */
[----:B------:R-:W-:Y:S01]  /*98a0*/  STG.E.U16 [R52.64], R26 ;  /* 0x0000001a34007986 */ /* 0x000fe2000c101504 */
[----:B0-----:R-:W-:-:S03]  /*98b0*/  PRMT R0, R10, 0x7632, R0 ;  /* 0x000076320a007816 */ /* 0x001fc60000000000 */
[----:B------:R-:W-:Y:S04]  /*98c0*/  STG.E.U16 [R54.64], R27 ;  /* 0x0000001b36007986 */ /* 0x000fe8000c101504 */
[----:B------:R-:W-:Y:S04]  /*98d0*/  STG.E.U16 [R56.64], R28 ;  /* 0x0000001c38007986 */ /* 0x000fe8000c101504 */
[----:B------:R-:W-:Y:S04]  /*98e0*/  STG.E.U16 [R58.64], R29 ;  /* 0x0000001d3a007986 */ /* 0x000fe8000c101504 */
[----:B------:R0:W-:Y:S04]  /*98f0*/  STG.E.U16 [R124.64], R10 ;  /* 0x0000000a7c007986 */ /* 0x0001e8000c101504 */
[----:B------:R-:W-:Y:S04]  /*9900*/  STG.E.U16 [R126.64], R62 ;  /* 0x0000003e7e007986 */ /* 0x000fe8000c101504 */
[----:B------:R-:W-:Y:S04]  /*9910*/  STG.E.U16 [R128.64], R66 ;  /* 0x0000004280007986 */ /* 0x000fe8000c101504 */
[----:B------:R-:W-:Y:S01]  /*9920*/  STG.E.U16 [R130.64], R70 ;  /* 0x0000004682007986 */ /* 0x000fe2000c101504 */
[----:B0-----:R-:W-:-:S03]  /*9930*/  PRMT R10, R75, 0x7632, R10 ;  /* 0x000076324b0a7816 */ /* 0x001fc6000000000a */
[----:B------:R0:W-:Y:S04]  /*9940*/  STG.E.U16 [R132.64], R74 ;  /* 0x0000004a84007986 */ /* 0x0001e8000c101504 */
[----:B------:R1:W-:Y:S04]  /*9950*/  STG.E.U16 [R134.64], R78 ;  /* 0x0000004e86007986 */ /* 0x0003e8000c101504 */
[----:B------:R-:W-:Y:S04]  /*9960*/  STG.E.U16 [R136.64], R82 ;  /* 0x0000005288007986 */ /* 0x000fe8000c101504 */
[----:B------:R2:W-:Y:S01]  /*9970*/  STG.E.U16 [R138.64], R86 ;  /* 0x000000568a007986 */ /* 0x0005e2000c101504 */
[----:B0-----:R-:W-:-:S03]  /*9980*/  PRMT R74, R74, 0x7632, R74 ;  /* 0x000076324a4a7816 */ /* 0x001fc6000000004a */
[----:B------:R0:W-:Y:S01]  /*9990*/  STG.E.U16 [R140.64], R0 ;  /* 0x000000008c007986 */ /* 0x0001e2000c101504 */
[----:B-1----:R-:W-:-:S03]  /*99a0*/  PRMT R78, R78, 0x7632, R78 ;  /* 0x000076324e4e7816 */ /* 0x002fc6000000004e */
[----:B------:R1:W-:Y:S04]  /*99b0*/  STG.E.U16 [R142.64], R3 ;  /* 0x000000038e007986 */ /* 0x0003e8000c101504 */
[----:B------:R-:W-:Y:S01]  /*99c0*/  STG.E.U16 [R144.64], R72 ;  /* 0x0000004890007986 */ /* 0x000fe2000c101504 */
[----:B--2---:R-:W-:-:S03]  /*99d0*/  PRMT R86, R11, 0x7632, R86 ;  /* 0x000076320b567816 */ /* 0x004fc60000000056 */
[----:B------:R-:W-:Y:S01]  /*99e0*/  STG.E.U16 [R146.64], R73 ;  /* 0x0000004992007986 */ /* 0x000fe2000c101504 */
[----:B0-----:R-:W-:-:S03]  /*99f0*/  FSEL R0, R23, -INF , P2 ;  /* 0xff80000017007808 */ /* 0x001fc60001000000 */
[----:B------:R-:W-:Y:S01]  /*9a00*/  STG.E.U16 [R148.64], R74 ;  /* 0x0000004a94007986 */ /* 0x000fe2000c101504 */
[----:B-1----:R-:W-:Y:S01]  /*9a10*/  FSEL R3, R90, -INF , P5 ;  /* 0xff8000005a037808 */ /* 0x002fe20002800000 */
[----:B------:R-:W-:Y:S01]  /*9a20*/  FFMA R5, R0, 0.69314718246459960938, R5 ;  /* 0x3f31721800057823 */ /* 0x000fe20000000005 */
[----:B------:R-:W-:Y:S01]  /*9a30*/  LOP3.LUT R0, R235, 0x70, RZ, 0xc0, !PT ;  /* 0x00000070eb007812 */ /* 0x000fe200078ec0ff */
[----:B------:R-:W-:Y:S02]  /*9a40*/  STG.E.U16 [R150.64], R78 ;  /* 0x0000004e96007986 */ /* 0x000fe4000c101504 */
[----:B------:R-:W-:Y:S02]  /*9a50*/  FFMA R6, R3, 0.69314718246459960938, R6 ;  /* 0x3f31721803067823 */ /* 0x000fe40000000006 */
[----:B------:R-:W-:Y:S04]  /*9a60*/  STG.E.U16 [R152.64], R76 ;  /* 0x0000004c98007986 */ /* 0x000fe8000c101504 */
[----:B------:R-:W-:Y:S04]  /*9a70*/  STG.E.U16 [R154.64], R77 ;  /* 0x0000004d9a007986 */ /* 0x000fe8000c101504 */
[----:B------:R0:W-:Y:S04]  /*9a80*/  STG.E.U16 [R156.64], R11 ;  /* 0x0000000b9c007986 */ /* 0x0001e8000c101504 */
[----:B------:R1:W-:Y:S04]  /*9a90*/  STG.E.U16 [R158.64], R63 ;  /* 0x0000003f9e007986 */ /* 0x0003e8000c101504 */
[----:B------:R1:W-:Y:S04]  /*9aa0*/  STG.E.U16 [R160.64], R67 ;  /* 0x00000043a0007986 */ /* 0x0003e8000c101504 */
[----:B------:R1:W-:Y:S01]  /*9ab0*/  STG.E.U16 [R162.64], R71 ;  /* 0x00000047a2007986 */ /* 0x0003e2000c101504 */
[----:B0-----:R-:W-:-:S03]  /*9ac0*/  PRMT R11, R87, 0x7632, R11 ;  /* 0x00007632570b7816 */ /* 0x001fc6000000000b */
[----:B------:R1:W-:Y:S04]  /*9ad0*/  STG.E.U16 [R164.64], R75 ;  /* 0x0000004ba4007986 */ /* 0x0003e8000c101504 */
        /* <DEDUP_REMOVED lines=11> */
[----:B------:R-:W-:Y:S06]  /*9b90*/  BAR.SYNC.DEFER_BLOCKING 0x0 ;  /* 0x0000000000007b1d */ /* 0x000fec0000010000 */
[----:B------:R1:W-:Y:S04]  /*9ba0*/  STS.128 [R0], R4 ;  /* 0x0000000400007388 */ /* 0x0003e80000000c00 */
[----:B------:R-:W-:Y:S06]  /*9bb0*/  BAR.SYNC.DEFER_BLOCKING 0x0 ;  /* 0x0000000000007b1d */ /* 0x000fec0000010000 */
[----:B------:R-:W-:Y:S05]  /*9bc0*/  @P0 EXIT ;  /* 0x000000000000094d */ /* 0x000fea0003800000 */
[----:B-1----:R-:W0:Y:S01]  /*9bd0*/  LDS R7, [R2] ;  /* 0x0000000002077984 */ /* 0x002e220000000800 */
[----:B------:R-:W-:Y:S01]  /*9be0*/  IMAD R0, R234, c[0x0][0x1cc], RZ ;  /* 0x00007300ea007a24 */ /* 0x000fe200078e02ff */
[C---:B------:R-:W-:Y:S01]  /*9bf0*/  SHF.L.U32 R5, R230.reuse, 0x2, RZ ;  /* 0x00000002e6057819 */ /* 0x040fe200000006ff */
[----:B------:R-:W-:-:S03]  /*9c00*/  IMAD.HI R3, R230, 0x4, RZ ;  /* 0x00000004e6037827 */ /* 0x000fc600078e02ff */
[C---:B------:R-:W-:Y:S01]  /*9c10*/  SHF.L.U32 R4, R0.reuse, 0x2, RZ ;  /* 0x0000000200047819 */ /* 0x040fe200000006ff */
[----:B------:R-:W-:-:S03]  /*9c20*/  IMAD.HI R0, R0, 0x4, RZ ;  /* 0x0000000400007827 */ /* 0x000fc600078e02ff */
[----:B------:R-:W-:-:S04]  /*9c30*/  IADD3 R4, P0, P1, R5, c[0x0][0x180], R4 ;  /* 0x0000600005047a10 */ /* 0x000fc8000791e004 */
[----:B------:R-:W-:-:S05]  /*9c40*/  IADD3.X R5, R3, c[0x0][0x184], R0, P0, P1 ;  /* 0x0000610003057a10 */ /* 0x000fca00007e2400 */
[----:B0-----:R-:W-:Y:S01]  /*9c50*/  STG.E [R4.64], R7 ;  /* 0x0000000704007986 */ /* 0x001fe2000c101904 */
[----:B------:R-:W-:Y:S05]  /*9c60*/  EXIT ;  /* 0x000000000000794d */ /* 0x000fea0003800000 */
.L_x_2:
[----:B------:R-:W-:-:S00]  /*9c70*/  BRA `(.L_x_2) ;  /* 0xfffffff000007947 */ /* 0x000fc0000383ffff */
[----:B------:R-:W-:-:S00]  /*9c80*/  NOP ;  /* 0x0000000000007918 */ /* 0x000fc00000000000 */
[----:B------:R-:W-:-:S00]  /*9c90*/  NOP ;  /* 0x0000000000007918 */ /* 0x000fc00000000000 */
[----:B------:R-:W-:-:S00]  /*9ca0*/  NOP ;  /* 0x0000000000007918 */ /* 0x000fc00000000000 */
[----:B------:R-:W-:-:S00]  /*9cb0*/  NOP ;  /* 0x0000000000007918 */ /* 0x000fc00000000000 */
[----:B------:R-:W-:-:S00]  /*9cc0*/  NOP ;  /* 0x0000000000007918 */ /* 0x000fc00000000000 */
[----:B------:R-:W-:-:S00]  /*9cd0*/  NOP ;  /* 0x0000000000007918 */ /* 0x000fc00000000000 */
[----:B------:R-:W-:-:S00]  /*9ce0*/  NOP ;  /* 0x0000000000007918 */ /* 0x000fc00000000000 */
[----:B------:R-:W-:-:S00]  /*9cf0*/  NOP ;  /* 0x0000000000007918 */ /* 0x000fc00000000000 */
.L_x_3:


//--------------------- .nv.global.init           --------------------------
	.section	.nv.global.init,"aw",@progbits
.nv.global.init:
	.type		_$_str,@object
	.size		_$_str,(.L_0 - _$_str)
_$_str:
        /*0000*/ 	.byte	0x5f, 0x5f, 0x43, 0x55, 0x44, 0x41, 0x5f, 0x46, 0x54, 0x5a, 0x00
.L_0:


//--------------------- .nv.shared.attn_fwd       --------------------------
	.section	.nv.shared.attn_fwd,"aw",@nobits
	.sectionflags	@""
	.align	16
